	.target	sm_90a

	.elftype	@"ET_EXEC"


//--------------------- .note.nv.tkinfo           --------------------------
	.section	.note.nv.tkinfo,"",@"SHT_NOTE"
	.sectionflags	@"SHF_NOTE_NV_TKINFO"
	.tkinfo
        /*0018*/ 	.word	0x00000002
        /*0030*/ 	.string	""
        /*0030*/ 	.string	"ptxas"
        /*0030*/ 	.string	"Cuda compilation tools, release 13.0, V13.0.88"
        /*0030*/ 	.string	"Build cuda_13.0.r13.0/compiler.36424714_0"
        /*0030*/ 	.string	"-arch sm_90a -m 64 "



//--------------------- .note.nv.cuinfo           --------------------------
	.section	.note.nv.cuinfo,"",@"SHT_NOTE"
	.sectionflags	@"SHF_NOTE_NV_CUINFO"
        /*0018*/ 	.short	0x0002
        /*001a*/ 	.short	0x005a
        /*001c*/ 	.short	0x0082
	.zero		2


//--------------------- .nv.info                  --------------------------
	.section	.nv.info,"",@"SHT_CUDA_INFO"
	.align	4


	//----- nvinfo : EIATTR_REGCOUNT
	.align		4
        /*0000*/ 	.byte	0x04, 0x2f
        /*0002*/ 	.short	(.L_12 - .L_11)
	.align		4
.L_11:
        /*0004*/ 	.word	index@(_ZN7cutlass13device_kernelINS_4gemm6kernel13GemmUniversalIN4cute5tupleIJiiiiEEENS1_10collective13CollectiveMmaINS1_37MainloopSm90TmaGmmaWarpSpecializedFP8ILi4ENS5_IJNS4_1CILi2EEENSA_ILi1EEESC_EEENS1_35KernelTmaWarpSpecializedCooperativeEEENS5_IJNSA_ILi256EEENSA_ILi64EEENSA_ILi128EEEEEENS_12float_e4m3_tENS5_IJlSC_lEEESK_SL_NS4_8TiledMMAINS4_8MMA_AtomIJNS4_4SM904GMMA30MMA_64x64x32_F32E4M3E4M3_SS_TNILNSP_7ScaleInE1ELSR_1EEEEEENS4_6LayoutISD_NS5_IJSC_NSA_ILi0EEESV_EEEEENS5_IJNS4_10UnderscoreESY_SY_EEEEENS4_13SM90_TMA_LOADENS4_14ComposedLayoutINS4_7SwizzleILi3ELi4ELi3EEENS4_18smem_ptr_flag_bitsILi8EEENSU_INS5_IJNSA_ILi8EEESI_EEENS5_IJSI_SC_EEEEEEEvNS4_8identityENS4_23SM90_TMA_LOAD_MULTICASTES1B_vS1C_EENS_8epilogue10collective6detail29Sm90TmaWarpSpecializedAdapterINS1G_15DefaultEpilogueISK_SL_SL_NS1F_6thread17LinearCombinationISK_Li1EffLNS1K_9ScaleType4KindE0ELNS_15FloatRoundStyleE2ESK_EENS1_15EpilogueDefaultEEEEEvvEEEEvNT_6ParamsE)
        /*0008*/ 	.word	0x000000a8


	//----- nvinfo : EIATTR_FRAME_SIZE
	.align		4
.L_12:
        /*000c*/ 	.byte	0x04, 0x11
        /*000e*/ 	.short	(.L_14 - .L_13)
	.align		4
.L_13:
        /*0010*/ 	.word	index@(_ZN7cutlass13device_kernelINS_4gemm6kernel13GemmUniversalIN4cute5tupleIJiiiiEEENS1_10collective13CollectiveMmaINS1_37MainloopSm90TmaGmmaWarpSpecializedFP8ILi4ENS5_IJNS4_1CILi2EEENSA_ILi1EEESC_EEENS1_35KernelTmaWarpSpecializedCooperativeEEENS5_IJNSA_ILi256EEENSA_ILi64EEENSA_ILi128EEEEEENS_12float_e4m3_tENS5_IJlSC_lEEESK_SL_NS4_8TiledMMAINS4_8MMA_AtomIJNS4_4SM904GMMA30MMA_64x64x32_F32E4M3E4M3_SS_TNILNSP_7ScaleInE1ELSR_1EEEEEENS4_6LayoutISD_NS5_IJSC_NSA_ILi0EEESV_EEEEENS5_IJNS4_10UnderscoreESY_SY_EEEEENS4_13SM90_TMA_LOADENS4_14ComposedLayoutINS4_7SwizzleILi3ELi4ELi3EEENS4_18smem_ptr_flag_bitsILi8EEENSU_INS5_IJNSA_ILi8EEESI_EEENS5_IJSI_SC_EEEEEEEvNS4_8identityENS4_23SM90_TMA_LOAD_MULTICASTES1B_vS1C_EENS_8epilogue10collective6detail29Sm90TmaWarpSpecializedAdapterINS1G_15DefaultEpilogueISK_SL_SL_NS1F_6thread17LinearCombinationISK_Li1EffLNS1K_9ScaleType4KindE0ELNS_15FloatRoundStyleE2ESK_EENS1_15EpilogueDefaultEEEEEvvEEEEvNT_6ParamsE)
        /*0014*/ 	.word	0x00000000


	//----- nvinfo : EIATTR_MIN_STACK_SIZE
	.align		4
.L_14:
        /*0018*/ 	.byte	0x04, 0x12
        /*001a*/ 	.short	(.L_16 - .L_15)
	.align		4
.L_15:
        /*001c*/ 	.word	index@(_ZN7cutlass13device_kernelINS_4gemm6kernel13GemmUniversalIN4cute5tupleIJiiiiEEENS1_10collective13CollectiveMmaINS1_37MainloopSm90TmaGmmaWarpSpecializedFP8ILi4ENS5_IJNS4_1CILi2EEENSA_ILi1EEESC_EEENS1_35KernelTmaWarpSpecializedCooperativeEEENS5_IJNSA_ILi256EEENSA_ILi64EEENSA_ILi128EEEEEENS_12float_e4m3_tENS5_IJlSC_lEEESK_SL_NS4_8TiledMMAINS4_8MMA_AtomIJNS4_4SM904GMMA30MMA_64x64x32_F32E4M3E4M3_SS_TNILNSP_7ScaleInE1ELSR_1EEEEEENS4_6LayoutISD_NS5_IJSC_NSA_ILi0EEESV_EEEEENS5_IJNS4_10UnderscoreESY_SY_EEEEENS4_13SM90_TMA_LOADENS4_14ComposedLayoutINS4_7SwizzleILi3ELi4ELi3EEENS4_18smem_ptr_flag_bitsILi8EEENSU_INS5_IJNSA_ILi8EEESI_EEENS5_IJSI_SC_EEEEEEEvNS4_8identityENS4_23SM90_TMA_LOAD_MULTICASTES1B_vS1C_EENS_8epilogue10collective6detail29Sm90TmaWarpSpecializedAdapterINS1G_15DefaultEpilogueISK_SL_SL_NS1F_6thread17LinearCombinationISK_Li1EffLNS1K_9ScaleType4KindE0ELNS_15FloatRoundStyleE2ESK_EENS1_15EpilogueDefaultEEEEEvvEEEEvNT_6ParamsE)
        /*0020*/ 	.word	0x00000000
.L_16:


//--------------------- .nv.compat                --------------------------
	.section	.nv.compat,"",@"SHT_CUDA_COMPAT_INFO"
	.align	4
        /*0000*/ 	.byte	0x02, 0x09, 0x01, 0x00, 0x02, 0x02, 0x04, 0x00, 0x02, 0x05, 0x05, 0x00, 0x03, 0x07, 0x01, 0x01
        /*0010*/ 	.byte	0x02, 0x03, 0x01, 0x00, 0x02, 0x06, 0x01, 0x00, 0x04, 0x0b, 0x08, 0x00, 0x00, 0x00, 0x00, 0x00
        /*0020*/ 	.byte	0x00, 0x00, 0x00, 0x00


//--------------------- .nv.info._ZN7cutlass13device_kernelINS_4gemm6kernel13GemmUniversalIN4cute5tupleIJiiiiEEENS1_10collective13CollectiveMmaINS1_37MainloopSm90TmaGmmaWarpSpecializedFP8ILi4ENS5_IJNS4_1CILi2EEENSA_ILi1EEESC_EEENS1_35KernelTmaWarpSpecializedCooperativeEEENS5_IJNSA_ILi256EEENSA_ILi64EEENSA_ILi128EEEEEENS_12float_e4m3_tENS5_IJlSC_lEEESK_SL_NS4_8TiledMMAINS4_8MMA_AtomIJNS4_4SM904GMMA30MMA_64x64x32_F32E4M3E4M3_SS_TNILNSP_7ScaleInE1ELSR_1EEEEEENS4_6LayoutISD_NS5_IJSC_NSA_ILi0EEESV_EEEEENS5_IJNS4_10UnderscoreESY_SY_EEEEENS4_13SM90_TMA_LOADENS4_14ComposedLayoutINS4_7SwizzleILi3ELi4ELi3EEENS4_18smem_ptr_flag_bitsILi8EEENSU_INS5_IJNSA_ILi8EEESI_EEENS5_IJSI_SC_EEEEEEEvNS4_8identityENS4_23SM90_TMA_LOAD_MULTICASTES1B_vS1C_EENS_8epilogue10collective6detail29Sm90TmaWarpSpecializedAdapterINS1G_15DefaultEpilogueISK_SL_SL_NS1F_6thread17LinearCombinationISK_Li1EffLNS1K_9ScaleType4KindE0ELNS_15FloatRoundStyleE2ESK_EENS1_15EpilogueDefaultEEEEEvvEEEEvNT_6ParamsE --------------------------
	.section	.nv.info._ZN7cutlass13device_kernelINS_4gemm6kernel13GemmUniversalIN4cute5tupleIJiiiiEEENS1_10collective13CollectiveMmaINS1_37MainloopSm90TmaGmmaWarpSpecializedFP8ILi4ENS5_IJNS4_1CILi2EEENSA_ILi1EEESC_EEENS1_35KernelTmaWarpSpecializedCooperativeEEENS5_IJNSA_ILi256EEENSA_ILi64EEENSA_ILi128EEEEEENS_12float_e4m3_tENS5_IJlSC_lEEESK_SL_NS4_8TiledMMAINS4_8MMA_AtomIJNS4_4SM904GMMA30MMA_64x64x32_F32E4M3E4M3_SS_TNILNSP_7ScaleInE1ELSR_1EEEEEENS4_6LayoutISD_NS5_IJSC_NSA_ILi0EEESV_EEEEENS5_IJNS4_10UnderscoreESY_SY_EEEEENS4_13SM90_TMA_LOADENS4_14ComposedLayoutINS4_7SwizzleILi3ELi4ELi3EEENS4_18smem_ptr_flag_bitsILi8EEENSU_INS5_IJNSA_ILi8EEESI_EEENS5_IJSI_SC_EEEEEEEvNS4_8identityENS4_23SM90_TMA_LOAD_MULTICASTES1B_vS1C_EENS_8epilogue10collective6detail29Sm90TmaWarpSpecializedAdapterINS1G_15DefaultEpilogueISK_SL_SL_NS1F_6thread17LinearCombinationISK_Li1EffLNS1K_9ScaleType4KindE0ELNS_15FloatRoundStyleE2ESK_EENS1_15EpilogueDefaultEEEEEvvEEEEvNT_6ParamsE,"",@"SHT_CUDA_INFO"
	.sectionflags	@""
	.align	4


	//----- nvinfo : EIATTR_CUDA_API_VERSION
	.align		4
        /*0000*/ 	.byte	0x04, 0x37
        /*0002*/ 	.short	(.L_18 - .L_17)
.L_17:
        /*0004*/ 	.word	0x00000082


	//----- nvinfo : EIATTR_KPARAM_INFO
	.align		4
.L_18:
        /*0008*/ 	.byte	0x04, 0x17
        /*000a*/ 	.short	(.L_20 - .L_19)
.L_19:
        /*000c*/ 	.word	0x00000000
        /*0010*/ 	.short	0x0000
        /*0012*/ 	.short	0x0070
        /*0014*/ 	.byte	0x00, 0xf0, 0x01, 0x10


	//----- nvinfo : EIATTR_SPARSE_MMA_MASK
	.align		4
.L_20:
        /*0018*/ 	.byte	0x03, 0x50
        /*001a*/ 	.short	0x0000


	//----- nvinfo : EIATTR_MAXREG_COUNT
	.align		4
        /*001c*/ 	.byte	0x03, 0x1b
        /*001e*/ 	.short	0x00a8


	//----- nvinfo : EIATTR_NUM_BARRIERS
	.align		4
        /*0020*/ 	.byte	0x02, 0x4c
        /*0022*/ 	.byte	0x01
	.zero		1


	//----- nvinfo : EIATTR_MERCURY_ISA_VERSION
	.align		4
        /*0024*/ 	.byte	0x03, 0x5f
        /*0026*/ 	.short	0x0101


	//----- nvinfo : EIATTR_INT_WARP_WIDE_INSTR_OFFSETS
	.align		4
        /*0028*/ 	.byte	0x04, 0x31
        /*002a*/ 	.short	(.L_22 - .L_21)


	//   ....[0]....
.L_21:
        /*002c*/ 	.word	0x000004a0


	//   ....[1]....
        /*0030*/ 	.word	0x000004d0


	//   ....[2]....
        /*0034*/ 	.word	0x00000650


	//   ....[3]....
        /*0038*/ 	.word	0x000030f0


	//----- nvinfo : EIATTR_COOP_GROUP_MASK_REGIDS
	.align		4
.L_22:
        /*003c*/ 	.byte	0x04, 0x29
        /*003e*/ 	.short	(.L_24 - .L_23)


	//   ....[0]....
.L_23:
        /*0040*/ 	.word	0xffffffff


	//   ....[1]....
        /*0044*/ 	.word	0xffffffff


	//   ....[2]....
        /*0048*/ 	.word	0xffffffff


	//   ....[3]....
        /*004c*/ 	.word	0xffffffff


	//   ....[4]....
        /*0050*/ 	.word	0xffffffff


	//   ....[5]....
        /*0054*/ 	.word	0xffffffff


	//----- nvinfo : EIATTR_COOP_GROUP_INSTR_OFFSETS
	.align		4
.L_24:
        /*0058*/ 	.byte	0x04, 0x28
        /*005a*/ 	.short	(.L_26 - .L_25)


	//   ....[0]....
.L_25:
        /*005c*/ 	.word	0x00000060


	//   ....[1]....
        /*0060*/ 	.word	0x00000070


	//   ....[2]....
        /*0064*/ 	.word	0x00000130


	//   ....[3]....
        /*0068*/ 	.word	0x000002d0


	//   ....[4]....
        /*006c*/ 	.word	0x000007f0


	//   ....[5]....
        /*0070*/ 	.word	0x00001270


	//----- nvinfo : EIATTR_REG_RECONFIG
	.align		4
.L_26:
        /*0074*/ 	.byte	0x01, 0x54
	.zero		2


	//----- nvinfo : EIATTR_MBARRIER_INSTR_OFFSETS
	.align		4
        /*0078*/ 	.byte	0x04, 0x39
        /*007a*/ 	.short	(.L_28 - .L_27)


	//   ....[0]....
.L_27:
        /*007c*/ 	.word	0x00000230
        /*0080*/ 	.word	0x000000ff
        /*0084*/ 	.word	0x00000000
        /*0088*/ 	.short	0x0100
        /*008a*/ 	.byte	0x08
	.zero		1


	//   ....[1]....
        /*008c*/ 	.word	0x00000240
        /*0090*/ 	.word	0x000000ff
        /*0094*/ 	.word	0x00000020
        /*0098*/ 	.short	0x0100
        /*009a*/ 	.byte	0x08
	.zero		1


	//   ....[2]....
        /*009c*/ 	.word	0x00000250
        /*00a0*/ 	.word	0x000000ff
        /*00a4*/ 	.word	0x00000008
        /*00a8*/ 	.short	0x0100
        /*00aa*/ 	.byte	0x08
	.zero		1


	//   ....[3]....
        /*00ac*/ 	.word	0x00000260
        /*00b0*/ 	.word	0x000000ff
        /*00b4*/ 	.word	0x00000028
        /*00b8*/ 	.short	0x0100
        /*00ba*/ 	.byte	0x08
	.zero		1


	//   ....[4]....
        /*00bc*/ 	.word	0x00000270
        /*00c0*/ 	.word	0x000000ff
        /*00c4*/ 	.word	0x00000010
        /*00c8*/ 	.short	0x0100
        /*00ca*/ 	.byte	0x08
	.zero		1


	//   ....[5]....
        /*00cc*/ 	.word	0x00000280
        /*00d0*/ 	.word	0x000000ff
        /*00d4*/ 	.word	0x00000030
        /*00d8*/ 	.short	0x0100
        /*00da*/ 	.byte	0x08
	.zero		1


	//   ....[6]....
        /*00dc*/ 	.word	0x00000290
        /*00e0*/ 	.word	0x000000ff
        /*00e4*/ 	.word	0x00000018
        /*00e8*/ 	.short	0x0100
        /*00ea*/ 	.byte	0x08
	.zero		1


	//   ....[7]....
        /*00ec*/ 	.word	0x000002a0
        /*00f0*/ 	.word	0x000000ff
        /*00f4*/ 	.word	0x00000038
        /*00f8*/ 	.short	0x0100
        /*00fa*/ 	.byte	0x08
	.zero		1


	//   ....[8]....
        /*00fc*/ 	.word	0x000006e0
        /*0100*/ 	.word	0x000000ff
        /*0104*/ 	.word	0x00000050
        /*0108*/ 	.short	0x0100
        /*010a*/ 	.byte	0x06
	.zero		1


	//   ....[9]....
        /*010c*/ 	.word	0x00000780
        /*0110*/ 	.word	0x000000ff
        /*0114*/ 	.word	0x00000058
        /*0118*/ 	.short	0x0100
        /*011a*/ 	.byte	0x06
	.zero		1


	//   ....[10]....
        /*011c*/ 	.word	0x000017a0
        /*0120*/ 	.word	0x000000ff
        /*0124*/ 	.word	0x00000000
        /*0128*/ 	.short	0x010a
        /*012a*/ 	.byte	0x06
	.zero		1


	//   ....[11]....
        /*012c*/ 	.word	0x000017e0
        /*0130*/ 	.word	0x000000ff
        /*0134*/ 	.word	0x00000000
        /*0138*/ 	.short	0x010a
        /*013a*/ 	.byte	0x06
	.zero		1


	//   ....[12]....
        /*013c*/ 	.word	0x000022d0
        /*0140*/ 	.word	0x000000ff
        /*0144*/ 	.word	0x00000000
        /*0148*/ 	.short	0x010a
        /*014a*/ 	.byte	0x0d
	.zero		1


	//   ....[13]....
        /*014c*/ 	.word	0x00002310
        /*0150*/ 	.word	0x000000ff
        /*0154*/ 	.word	0x00000000
        /*0158*/ 	.short	0x010a
        /*015a*/ 	.byte	0x0d
	.zero		1


	//   ....[14]....
        /*015c*/ 	.word	0x00002b00
        /*0160*/ 	.word	0x0000000e
        /*0164*/ 	.word	0x00000000
        /*0168*/ 	.short	0x0101
        /*016a*/ 	.byte	0x3f
	.zero		1


	//   ....[15]....
        /*016c*/ 	.word	0x00003170
        /*0170*/ 	.word	0x0000000c
        /*0174*/ 	.word	0x00000000
        /*0178*/ 	.short	0x0101
        /*017a*/ 	.byte	0x3f
	.zero		1


	//   ....[16]....
        /*017c*/ 	.word	0x00008c00
        /*0180*/ 	.word	0x00000015
        /*0184*/ 	.word	0x00000020
        /*0188*/ 	.short	0x010a
        /*018a*/ 	.byte	0x3f
	.zero		1


	//   ....[17]....
        /*018c*/ 	.word	0x00008fb0
        /*0190*/ 	.word	0x00000007
        /*0194*/ 	.word	0x00000058
        /*0198*/ 	.short	0x0101
        /*019a*/ 	.byte	0x3f
	.zero		1


	//   ....[18]....
        /*019c*/ 	.word	0x000096c0
        /*01a0*/ 	.word	0x00000005
        /*01a4*/ 	.word	0x00000000
        /*01a8*/ 	.short	0x010a
        /*01aa*/ 	.byte	0x3f
	.zero		1


	//   ....[19]....
        /*01ac*/ 	.word	0x00009740
        /*01b0*/ 	.word	0x00000007
        /*01b4*/ 	.word	0x00000000
        /*01b8*/ 	.short	0x010a
        /*01ba*/ 	.byte	0x3f
	.zero		1


	//   ....[20]....
        /*01bc*/ 	.word	0x000097d0
        /*01c0*/ 	.word	0x00000006
        /*01c4*/ 	.word	0x00000000
        /*01c8*/ 	.short	0x010a
        /*01ca*/ 	.byte	0x3f
	.zero		1


	//   ....[21]....
        /*01cc*/ 	.word	0x00009860
        /*01d0*/ 	.word	0x00000003
        /*01d4*/ 	.word	0x00000000
        /*01d8*/ 	.short	0x010a
        /*01da*/ 	.byte	0x3f
	.zero		1


	//   ....[22]....
        /*01dc*/ 	.word	0x000098d0
        /*01e0*/ 	.word	0x0000000d
        /*01e4*/ 	.word	0x00000000
        /*01e8*/ 	.short	0x010a
        /*01ea*/ 	.byte	0x3f
	.zero		1


	//   ....[23]....
        /*01ec*/ 	.word	0x00009930
        /*01f0*/ 	.word	0x0000000f
        /*01f4*/ 	.word	0x00000000
        /*01f8*/ 	.short	0x010a
        /*01fa*/ 	.byte	0x3f
	.zero		1


	//   ....[24]....
        /*01fc*/ 	.word	0x00009a00
        /*0200*/ 	.word	0x00000015
        /*0204*/ 	.word	0x00000020
        /*0208*/ 	.short	0x010a
        /*020a*/ 	.byte	0x3f
	.zero		1


	//   ....[25]....
        /*020c*/ 	.word	0x00009ad0
        /*0210*/ 	.word	0x00000005
        /*0214*/ 	.word	0x00000000
        /*0218*/ 	.short	0x010a
        /*021a*/ 	.byte	0x3f
	.zero		1


	//   ....[26]....
        /*021c*/ 	.word	0x00009b20
        /*0220*/ 	.word	0x00000007
        /*0224*/ 	.word	0x00000000
        /*0228*/ 	.short	0x010a
        /*022a*/ 	.byte	0x3f
	.zero		1


	//   ....[27]....
        /*022c*/ 	.word	0x00009b70
        /*0230*/ 	.word	0x00000006
        /*0234*/ 	.word	0x00000000
        /*0238*/ 	.short	0x010a
        /*023a*/ 	.byte	0x3f
	.zero		1


	//----- nvinfo : EIATTR_NUM_MBARRIERS
	.align		4
.L_28:
        /*023c*/ 	.byte	0x03, 0x38
        /*023e*/ 	.short	0x000a


	//----- nvinfo : EIATTR_EXIT_INSTR_OFFSETS
	.align		4
        /*0240*/ 	.byte	0x04, 0x1c
        /*0242*/ 	.short	(.L_30 - .L_29)


	//   ....[0]....
.L_29:
        /*0244*/ 	.word	0x00000950


	//   ....[1]....
        /*0248*/ 	.word	0x00001140


	//   ....[2]....
        /*024c*/ 	.word	0x00008310


	//   ....[3]....
        /*0250*/ 	.word	0x00008870


	//   ....[4]....
        /*0254*/ 	.word	0x000098b0


	//----- nvinfo : EIATTR_MAX_THREADS
	.align		4
.L_30:
        /*0258*/ 	.byte	0x04, 0x05
        /*025a*/ 	.short	(.L_32 - .L_31)
.L_31:
        /*025c*/ 	.word	0x00000180
        /*0260*/ 	.word	0x00000001
        /*0264*/ 	.word	0x00000001


	//----- nvinfo : EIATTR_CRS_STACK_SIZE
	.align		4
.L_32:
        /*0268*/ 	.byte	0x04, 0x1e
        /*026a*/ 	.short	(.L_34 - .L_33)
.L_33:
        /*026c*/ 	.word	0x00000000


	//----- nvinfo : EIATTR_CBANK_PARAM_SIZE
	.align		4
.L_34:
        /*0270*/ 	.byte	0x03, 0x19
        /*0272*/ 	.short	0x0470


	//----- nvinfo : EIATTR_PARAM_CBANK
	.align		4
        /*0274*/ 	.byte	0x04, 0x0a
        /*0276*/ 	.short	(.L_36 - .L_35)
	.align		4
.L_35:
        /*0278*/ 	.word	index@(.nv.constant0._ZN7cutlass13device_kernelINS_4gemm6kernel13GemmUniversalIN4cute5tupleIJiiiiEEENS1_10collective13CollectiveMmaINS1_37MainloopSm90TmaGmmaWarpSpecializedFP8ILi4ENS5_IJNS4_1CILi2EEENSA_ILi1EEESC_EEENS1_35KernelTmaWarpSpecializedCooperativeEEENS5_IJNSA_ILi256EEENSA_ILi64EEENSA_ILi128EEEEEENS_12float_e4m3_tENS5_IJlSC_lEEESK_SL_NS4_8TiledMMAINS4_8MMA_AtomIJNS4_4SM904GMMA30MMA_64x64x32_F32E4M3E4M3_SS_TNILNSP_7ScaleInE1ELSR_1EEEEEENS4_6LayoutISD_NS5_IJSC_NSA_ILi0EEESV_EEEEENS5_IJNS4_10UnderscoreESY_SY_EEEEENS4_13SM90_TMA_LOADENS4_14ComposedLayoutINS4_7SwizzleILi3ELi4ELi3EEENS4_18smem_ptr_flag_bitsILi8EEENSU_INS5_IJNSA_ILi8EEESI_EEENS5_IJSI_SC_EEEEEEEvNS4_8identityENS4_23SM90_TMA_LOAD_MULTICASTES1B_vS1C_EENS_8epilogue10collective6detail29Sm90TmaWarpSpecializedAdapterINS1G_15DefaultEpilogueISK_SL_SL_NS1F_6thread17LinearCombinationISK_Li1EffLNS1K_9ScaleType4KindE0ELNS_15FloatRoundStyleE2ESK_EENS1_15EpilogueDefaultEEEEEvvEEEEvNT_6ParamsE)
        /*027c*/ 	.short	0x0210
        /*027e*/ 	.short	0x0470


	//----- nvinfo : EIATTR_SW_WAR
	.align		4
.L_36:
        /*0280*/ 	.byte	0x04, 0x36
        /*0282*/ 	.short	(.L_38 - .L_37)
.L_37:
        /*0284*/ 	.word	0x00000008
.L_38:


//--------------------- .nv.callgraph             --------------------------
	.section	.nv.callgraph,"",@"SHT_CUDA_CALLGRAPH"
	.align	4
	.sectionentsize	8
	.align		4
        /*0000*/ 	.word	0x00000000
	.align		4
        /*0004*/ 	.word	0xffffffff
	.align		4
        /*0008*/ 	.word	0x00000000
	.align		4
        /*000c*/ 	.word	0xfffffffe
	.align		4
        /*0010*/ 	.word	0x00000000
	.align		4
        /*0014*/ 	.word	0xfffffffd
	.align		4
        /*0018*/ 	.word	0x00000000
	.align		4
        /*001c*/ 	.word	0xfffffffc


//--------------------- .nv.constant4             --------------------------
	.section	.nv.constant4,"a",@progbits
	.align	8
	.align		8
.nv.constant4:
        /*0000*/ 	.dword	_ZN39_INTERNAL_94b2a11b_4_k_cu_fd1aa2d4_54014cuda3std3__45__cpo5beginE
	.align		8
        /*0008*/ 	.dword	_ZN39_INTERNAL_94b2a11b_4_k_cu_fd1aa2d4_54014cuda3std3__45__cpo3endE
	.align		8
        /*0010*/ 	.dword	_ZN39_INTERNAL_94b2a11b_4_k_cu_fd1aa2d4_54014cuda3std3__45__cpo6cbeginE
	.align		8
        /*0018*/ 	.dword	_ZN39_INTERNAL_94b2a11b_4_k_cu_fd1aa2d4_54014cuda3std3__45__cpo4cendE
	.align		8
        /*0020*/ 	.dword	_ZN39_INTERNAL_94b2a11b_4_k_cu_fd1aa2d4_54014cuda3std3__441_GLOBAL__N__94b2a11b_4_k_cu_fd1aa2d4_54016ignoreE
	.align		8
        /*0028*/ 	.dword	_ZN39_INTERNAL_94b2a11b_4_k_cu_fd1aa2d4_54014cuda3std3__419piecewise_constructE
	.align		8
        /*0030*/ 	.dword	_ZN39_INTERNAL_94b2a11b_4_k_cu_fd1aa2d4_54014cuda3std3__48in_placeE
	.align		8
        /*0038*/ 	.dword	_ZN39_INTERNAL_94b2a11b_4_k_cu_fd1aa2d4_54014cuda3std6ranges3__45__cpo4swapE
	.align		8
        /*0040*/ 	.dword	_ZN39_INTERNAL_94b2a11b_4_k_cu_fd1aa2d4_54014cuda3std6ranges3__45__cpo9iter_moveE
	.align		8
        /*0048*/ 	.dword	_ZN39_INTERNAL_94b2a11b_4_k_cu_fd1aa2d4_54014cute7productE
	.align		8
        /*0050*/ 	.dword	_ZN39_INTERNAL_94b2a11b_4_k_cu_fd1aa2d4_54014cute1_E


//--------------------- .text._ZN7cutlass13device_kernelINS_4gemm6kernel13GemmUniversalIN4cute5tupleIJiiiiEEENS1_10collective13CollectiveMmaINS1_37MainloopSm90TmaGmmaWarpSpecializedFP8ILi4ENS5_IJNS4_1CILi2EEENSA_ILi1EEESC_EEENS1_35KernelTmaWarpSpecializedCooperativeEEENS5_IJNSA_ILi256EEENSA_ILi64EEENSA_ILi128EEEEEENS_12float_e4m3_tENS5_IJlSC_lEEESK_SL_NS4_8TiledMMAINS4_8MMA_AtomIJNS4_4SM904GMMA30MMA_64x64x32_F32E4M3E4M3_SS_TNILNSP_7ScaleInE1ELSR_1EEEEEENS4_6LayoutISD_NS5_IJSC_NSA_ILi0EEESV_EEEEENS5_IJNS4_10UnderscoreESY_SY_EEEEENS4_13SM90_TMA_LOADENS4_14ComposedLayoutINS4_7SwizzleILi3ELi4ELi3EEENS4_18smem_ptr_flag_bitsILi8EEENSU_INS5_IJNSA_ILi8EEESI_EEENS5_IJSI_SC_EEEEEEEvNS4_8identityENS4_23SM90_TMA_LOAD_MULTICASTES1B_vS1C_EENS_8epilogue10collective6detail29Sm90TmaWarpSpecializedAdapterINS1G_15DefaultEpilogueISK_SL_SL_NS1F_6thread17LinearCombinationISK_Li1EffLNS1K_9ScaleType4KindE0ELNS_15FloatRoundStyleE2ESK_EENS1_15EpilogueDefaultEEEEEvvEEEEvNT_6ParamsE --------------------------
	.section	.text._ZN7cutlass13device_kernelINS_4gemm6kernel13GemmUniversalIN4cute5tupleIJiiiiEEENS1_10collective13CollectiveMmaINS1_37MainloopSm90TmaGmmaWarpSpecializedFP8ILi4ENS5_IJNS4_1CILi2EEENSA_ILi1EEESC_EEENS1_35KernelTmaWarpSpecializedCooperativeEEENS5_IJNSA_ILi256EEENSA_ILi64EEENSA_ILi128EEEEEENS_12float_e4m3_tENS5_IJlSC_lEEESK_SL_NS4_8TiledMMAINS4_8MMA_AtomIJNS4_4SM904GMMA30MMA_64x64x32_F32E4M3E4M3_SS_TNILNSP_7ScaleInE1ELSR_1EEEEEENS4_6LayoutISD_NS5_IJSC_NSA_ILi0EEESV_EEEEENS5_IJNS4_10UnderscoreESY_SY_EEEEENS4_13SM90_TMA_LOADENS4_14ComposedLayoutINS4_7SwizzleILi3ELi4ELi3EEENS4_18smem_ptr_flag_bitsILi8EEENSU_INS5_IJNSA_ILi8EEESI_EEENS5_IJSI_SC_EEEEEEEvNS4_8identityENS4_23SM90_TMA_LOAD_MULTICASTES1B_vS1C_EENS_8epilogue10collective6detail29Sm90TmaWarpSpecializedAdapterINS1G_15DefaultEpilogueISK_SL_SL_NS1F_6thread17LinearCombinationISK_Li1EffLNS1K_9ScaleType4KindE0ELNS_15FloatRoundStyleE2ESK_EENS1_15EpilogueDefaultEEEEEvvEEEEvNT_6ParamsE,"ax",@progbits
	.align	128
.text._ZN7cutlass13device_kernelINS_4gemm6kernel13GemmUniversalIN4cute5tupleIJiiiiEEENS1_10collective13CollectiveMmaINS1_37MainloopSm90TmaGmmaWarpSpecializedFP8ILi4ENS5_IJNS4_1CILi2EEENSA_ILi1EEESC_EEENS1_35KernelTmaWarpSpecializedCooperativeEEENS5_IJNSA_ILi256EEENSA_ILi64EEENSA_ILi128EEEEEENS_12float_e4m3_tENS5_IJlSC_lEEESK_SL_NS4_8TiledMMAINS4_8MMA_AtomIJNS4_4SM904GMMA30MMA_64x64x32_F32E4M3E4M3_SS_TNILNSP_7ScaleInE1ELSR_1EEEEEENS4_6LayoutISD_NS5_IJSC_NSA_ILi0EEESV_EEEEENS5_IJNS4_10UnderscoreESY_SY_EEEEENS4_13SM90_TMA_LOADENS4_14ComposedLayoutINS4_7SwizzleILi3ELi4ELi3EEENS4_18smem_ptr_flag_bitsILi8EEENSU_INS5_IJNSA_ILi8EEESI_EEENS5_IJSI_SC_EEEEEEEvNS4_8identityENS4_23SM90_TMA_LOAD_MULTICASTES1B_vS1C_EENS_8epilogue10collective6detail29Sm90TmaWarpSpecializedAdapterINS1G_15DefaultEpilogueISK_SL_SL_NS1F_6thread17LinearCombinationISK_Li1EffLNS1K_9ScaleType4KindE0ELNS_15FloatRoundStyleE2ESK_EENS1_15EpilogueDefaultEEEEEvvEEEEvNT_6ParamsE:
        .type           _ZN7cutlass13device_kernelINS_4gemm6kernel13GemmUniversalIN4cute5tupleIJiiiiEEENS1_10collective13CollectiveMmaINS1_37MainloopSm90TmaGmmaWarpSpecializedFP8ILi4ENS5_IJNS4_1CILi2EEENSA_ILi1EEESC_EEENS1_35KernelTmaWarpSpecializedCooperativeEEENS5_IJNSA_ILi256EEENSA_ILi64EEENSA_ILi128EEEEEENS_12float_e4m3_tENS5_IJlSC_lEEESK_SL_NS4_8TiledMMAINS4_8MMA_AtomIJNS4_4SM904GMMA30MMA_64x64x32_F32E4M3E4M3_SS_TNILNSP_7ScaleInE1ELSR_1EEEEEENS4_6LayoutISD_NS5_IJSC_NSA_ILi0EEESV_EEEEENS5_IJNS4_10UnderscoreESY_SY_EEEEENS4_13SM90_TMA_LOADENS4_14ComposedLayoutINS4_7SwizzleILi3ELi4ELi3EEENS4_18smem_ptr_flag_bitsILi8EEENSU_INS5_IJNSA_ILi8EEESI_EEENS5_IJSI_SC_EEEEEEEvNS4_8identityENS4_23SM90_TMA_LOAD_MULTICASTES1B_vS1C_EENS_8epilogue10collective6detail29Sm90TmaWarpSpecializedAdapterINS1G_15DefaultEpilogueISK_SL_SL_NS1F_6thread17LinearCombinationISK_Li1EffLNS1K_9ScaleType4KindE0ELNS_15FloatRoundStyleE2ESK_EENS1_15EpilogueDefaultEEEEEvvEEEEvNT_6ParamsE,@function
        .size           _ZN7cutlass13device_kernelINS_4gemm6kernel13GemmUniversalIN4cute5tupleIJiiiiEEENS1_10collective13CollectiveMmaINS1_37MainloopSm90TmaGmmaWarpSpecializedFP8ILi4ENS5_IJNS4_1CILi2EEENSA_ILi1EEESC_EEENS1_35KernelTmaWarpSpecializedCooperativeEEENS5_IJNSA_ILi256EEENSA_ILi64EEENSA_ILi128EEEEEENS_12float_e4m3_tENS5_IJlSC_lEEESK_SL_NS4_8TiledMMAINS4_8MMA_AtomIJNS4_4SM904GMMA30MMA_64x64x32_F32E4M3E4M3_SS_TNILNSP_7ScaleInE1ELSR_1EEEEEENS4_6LayoutISD_NS5_IJSC_NSA_ILi0EEESV_EEEEENS5_IJNS4_10UnderscoreESY_SY_EEEEENS4_13SM90_TMA_LOADENS4_14ComposedLayoutINS4_7SwizzleILi3ELi4ELi3EEENS4_18smem_ptr_flag_bitsILi8EEENSU_INS5_IJNSA_ILi8EEESI_EEENS5_IJSI_SC_EEEEEEEvNS4_8identityENS4_23SM90_TMA_LOAD_MULTICASTES1B_vS1C_EENS_8epilogue10collective6detail29Sm90TmaWarpSpecializedAdapterINS1G_15DefaultEpilogueISK_SL_SL_NS1F_6thread17LinearCombinationISK_Li1EffLNS1K_9ScaleType4KindE0ELNS_15FloatRoundStyleE2ESK_EENS1_15EpilogueDefaultEEEEEvvEEEEvNT_6ParamsE,(.L_x_204 - _ZN7cutlass13device_kernelINS_4gemm6kernel13GemmUniversalIN4cute5tupleIJiiiiEEENS1_10collective13CollectiveMmaINS1_37MainloopSm90TmaGmmaWarpSpecializedFP8ILi4ENS5_IJNS4_1CILi2EEENSA_ILi1EEESC_EEENS1_35KernelTmaWarpSpecializedCooperativeEEENS5_IJNSA_ILi256EEENSA_ILi64EEENSA_ILi128EEEEEENS_12float_e4m3_tENS5_IJlSC_lEEESK_SL_NS4_8TiledMMAINS4_8MMA_AtomIJNS4_4SM904GMMA30MMA_64x64x32_F32E4M3E4M3_SS_TNILNSP_7ScaleInE1ELSR_1EEEEEENS4_6LayoutISD_NS5_IJSC_NSA_ILi0EEESV_EEEEENS5_IJNS4_10UnderscoreESY_SY_EEEEENS4_13SM90_TMA_LOADENS4_14ComposedLayoutINS4_7SwizzleILi3ELi4ELi3EEENS4_18smem_ptr_flag_bitsILi8EEENSU_INS5_IJNSA_ILi8EEESI_EEENS5_IJSI_SC_EEEEEEEvNS4_8identityENS4_23SM90_TMA_LOAD_MULTICASTES1B_vS1C_EENS_8epilogue10collective6detail29Sm90TmaWarpSpecializedAdapterINS1G_15DefaultEpilogueISK_SL_SL_NS1F_6thread17LinearCombinationISK_Li1EffLNS1K_9ScaleType4KindE0ELNS_15FloatRoundStyleE2ESK_EENS1_15EpilogueDefaultEEEEEvvEEEEvNT_6ParamsE)
        .other          _ZN7cutlass13device_kernelINS_4gemm6kernel13GemmUniversalIN4cute5tupleIJiiiiEEENS1_10collective13CollectiveMmaINS1_37MainloopSm90TmaGmmaWarpSpecializedFP8ILi4ENS5_IJNS4_1CILi2EEENSA_ILi1EEESC_EEENS1_35KernelTmaWarpSpecializedCooperativeEEENS5_IJNSA_ILi256EEENSA_ILi64EEENSA_ILi128EEEEEENS_12float_e4m3_tENS5_IJlSC_lEEESK_SL_NS4_8TiledMMAINS4_8MMA_AtomIJNS4_4SM904GMMA30MMA_64x64x32_F32E4M3E4M3_SS_TNILNSP_7ScaleInE1ELSR_1EEEEEENS4_6LayoutISD_NS5_IJSC_NSA_ILi0EEESV_EEEEENS5_IJNS4_10UnderscoreESY_SY_EEEEENS4_13SM90_TMA_LOADENS4_14ComposedLayoutINS4_7SwizzleILi3ELi4ELi3EEENS4_18smem_ptr_flag_bitsILi8EEENSU_INS5_IJNSA_ILi8EEESI_EEENS5_IJSI_SC_EEEEEEEvNS4_8identityENS4_23SM90_TMA_LOAD_MULTICASTES1B_vS1C_EENS_8epilogue10collective6detail29Sm90TmaWarpSpecializedAdapterINS1G_15DefaultEpilogueISK_SL_SL_NS1F_6thread17LinearCombinationISK_Li1EffLNS1K_9ScaleType4KindE0ELNS_15FloatRoundStyleE2ESK_EENS1_15EpilogueDefaultEEEEEvvEEEEvNT_6ParamsE,@"STO_CUDA_ENTRY STV_DEFAULT"
_ZN7cutlass13device_kernelINS_4gemm6kernel13GemmUniversalIN4cute5tupleIJiiiiEEENS1_10collective13CollectiveMmaINS1_37MainloopSm90TmaGmmaWarpSpecializedFP8ILi4ENS5_IJNS4_1CILi2EEENSA_ILi1EEESC_EEENS1_35KernelTmaWarpSpecializedCooperativeEEENS5_IJNSA_ILi256EEENSA_ILi64EEENSA_ILi128EEEEEENS_12float_e4m3_tENS5_IJlSC_lEEESK_SL_NS4_8TiledMMAINS4_8MMA_AtomIJNS4_4SM904GMMA30MMA_64x64x32_F32E4M3E4M3_SS_TNILNSP_7ScaleInE1ELSR_1EEEEEENS4_6LayoutISD_NS5_IJSC_NSA_ILi0EEESV_EEEEENS5_IJNS4_10UnderscoreESY_SY_EEEEENS4_13SM90_TMA_LOADENS4_14ComposedLayoutINS4_7SwizzleILi3ELi4ELi3EEENS4_18smem_ptr_flag_bitsILi8EEENSU_INS5_IJNSA_ILi8EEESI_EEENS5_IJSI_SC_EEEEEEEvNS4_8identityENS4_23SM90_TMA_LOAD_MULTICASTES1B_vS1C_EENS_8epilogue10collective6detail29Sm90TmaWarpSpecializedAdapterINS1G_15DefaultEpilogueISK_SL_SL_NS1F_6thread17LinearCombinationISK_Li1EffLNS1K_9ScaleType4KindE0ELNS_15FloatRoundStyleE2ESK_EENS1_15EpilogueDefaultEEEEEvvEEEEvNT_6ParamsE:
[----:B------:R-:W-:Y:S01]  /*0000*/  LDC R1, c[0x0][0x28] ;  /* 0x00000a00ff017b82 */ /* 0x000fe20000000800 */
[----:B------:R-:W0:Y:S01]  /*0010*/  S2R R0, SR_TID.X ;  /* 0x0000000000007919 */ /* 0x000e220000002100 */
[----:B------:R-:W-:Y:S01]  /*0020*/  ELECT P0, URZ, PT ;  /* 0x00000000003f782f */ /* 0x000fe20003800000 */
[----:B------:R-:W-:Y:S01]  /*0030*/  BSSY B0, `(.L_x_0) ;  /* 0x000000f000007945 */ /* 0x000fe20003800000 */
[--C-:B0-----:R-:W-:Y:S02]  /*0040*/  SHF.R.U32.HI R2, RZ, 0x5, R0.reuse ;  /* 0x00000005ff027819 */ /* 0x101fe40000011600 */
[----:B------:R-:W-:-:S03]  /*0050*/  SHF.R.U32.HI R3, RZ, 0x7, R0 ;  /* 0x00000007ff037819 */ /* 0x000fc60000011600 */
[----:B------:R-:W0:Y:S04]  /*0060*/  SHFL.IDX PT, R7, R2, RZ, 0x1f ;  /* 0x00001fff02077589 */ /* 0x000e2800000e0000 */
[----:B------:R-:W1:Y:S01]  /*0070*/  SHFL.IDX PT, R3, R3, RZ, 0x1f ;  /* 0x00001fff03037589 */ /* 0x000e6200000e0000 */
[----:B0-----:R-:W-:-:S13]  /*0080*/  ISETP.NE.OR P0, PT, R7, RZ, !P0 ;  /* 0x000000ff0700720c */ /* 0x001fda0004705670 */
[----:B-1----:R-:W-:Y:S05]  /*0090*/  @P0 BRA `(.L_x_1) ;  /* 0x0000000000200947 */ /* 0x002fea0003800000 */
[----:B------:R-:W-:Y:S02]  /*00a0*/  ULDC.64 UR4, c[0x0][0x198] ;  /* 0x0000660000047ab9 */ /* 0x000fe40000000a00 */
[----:B------:R-:W-:Y:S02]  /*00b0*/  UIADD3 UR6, UP0, UR4, 0xf0, URZ ;  /* 0x000000f004067890 */ /* 0x000fe4000ff1e03f */
[----:B------:R-:W-:Y:S02]  /*00c0*/  UIADD3 UR4, UP1, UR4, 0x1f0, URZ ;  /* 0x000001f004047890 */ /* 0x000fe4000ff3e03f */
[----:B------:R-:W-:Y:S02]  /*00d0*/  UIADD3.X UR7, URZ, UR5, URZ, UP0, !UPT ;  /* 0x000000053f077290 */ /* 0x000fe400087fe43f */
[----:B------:R-:W-:-:S07]  /*00e0*/  UIADD3.X UR5, URZ, UR5, URZ, UP1, !UPT ;  /* 0x000000053f057290 */ /* 0x000fce0008ffe43f */
[----:B------:R0:W-:Y:S02]  /*00f0*/  UTMACCTL.PF [UR6] ;  /* 0x00000000060079b9 */ /* 0x0001e40008040000 */
[----:B------:R0:W-:Y:S02]  /*0100*/  UTMACCTL.PF [UR4] ;  /* 0x00000000040079b9 */ /* 0x0001e40008040000 */
[----:B0-----:R-:W-:Y:S01]  /*0110*/  NOP ;  /* 0x0000000000007918 */ /* 0x001fe20000000000 */
.L_x_1:
[----:B------:R-:W-:Y:S05]  /*0120*/  BSYNC B0 ;  /* 0x0000000000007941 */ /* 0x000fea0003800000 */
.L_x_0:
[----:B------:R-:W0:Y:S02]  /*0130*/  SHFL.IDX PT, R4, R2, RZ, 0x1f ;  /* 0x00001fff02047589 */ /* 0x000e2400000e0000 */
[----:B0-----:R-:W-:-:S13]  /*0140*/  ISETP.NE.AND P0, PT, R4, RZ, PT ;  /* 0x000000ff0400720c */ /* 0x001fda0003f05270 */
[----:B------:R-:W-:Y:S05]  /*0150*/  @P0 BRA `(.L_x_2) ;  /* 0x0000000000580947 */ /* 0x000fea0003800000 */
[----:B------:R-:W0:Y:S01]  /*0160*/  S2UR UR8, SR_CgaCtaId ;  /* 0x00000000000879c3 */ /* 0x000e220000008800 */
[----:B------:R-:W-:Y:S01]  /*0170*/  UMOV UR4, 0x400 ;  /* 0x0000040000047882 */ /* 0x000fe20000000000 */
[----:B------:R-:W-:Y:S01]  /*0180*/  UMOV UR5, 0x1 ;  /* 0x0000000100057882 */ /* 0x000fe20000000000 */
[----:B------:R-:W-:Y:S01]  /*0190*/  UMOV UR6, 0x4 ;  /* 0x0000000400067882 */ /* 0x000fe20000000000 */
[----:B------:R-:W-:Y:S01]  /*01a0*/  ELECT P0, URZ, PT ;  /* 0x00000000003f782f */ /* 0x000fe20003800000 */
[----:B------:R-:W-:-:S04]  /*01b0*/  UIADD3 UR6, -UR6, 0x100000, URZ ;  /* 0x0010000006067890 */ /* 0x000fc8000fffe13f */
[----:B------:R-:W-:Y:S02]  /*01c0*/  USHF.L.U32 UR7, UR6, 0xb, URZ ;  /* 0x0000000b06077899 */ /* 0x000fe4000800063f */
[----:B------:R-:W-:Y:S02]  /*01d0*/  USHF.L.U32 UR6, UR6, 0x1, URZ ;  /* 0x0000000106067899 */ /* 0x000fe4000800063f */
[----:B0-----:R-:W-:Y:S02]  /*01e0*/  ULEA UR8, UR8, UR4, 0x18 ;  /* 0x0000000408087291 */ /* 0x001fe4000f8ec03f */
[----:B------:R-:W-:-:S04]  /*01f0*/  UIADD3 UR4, -UR5, 0x100000, URZ ;  /* 0x0010000005047890 */ /* 0x000fc8000fffe13f */
[----:B------:R-:W-:Y:S02]  /*0200*/  USHF.L.U32 UR5, UR4, 0xb, URZ ;  /* 0x0000000b04057899 */ /* 0x000fe4000800063f */
[----:B------:R-:W-:Y:S01]  /*0210*/  USHF.L.U32 UR4, UR4, 0x1, URZ ;  /* 0x0000000104047899 */ /* 0x000fe2000800063f */
[----:B------:R-:W0:Y:S11]  /*0220*/  FENCE.VIEW.ASYNC.S ;  /* 0x00000000000073c6 */ /* 0x000e360000000000 */
[----:B0-----:R0:W1:Y:S01]  /*0230*/  SYNCS.EXCH.64 URZ, [UR8], UR4 ;  /* 0x00000004083f75b2 */ /* 0x0010620008000100 */
[----:B------:R0:W2:Y:S01]  /*0240*/  SYNCS.EXCH.64 URZ, [UR8+0x20], UR6 ;  /* 0x00002006083f75b2 */ /* 0x0000a20008000100 */
[----:B------:R0:W3:Y:S01]  /*0250*/  SYNCS.EXCH.64 URZ, [UR8+0x8], UR4 ;  /* 0x00000804083f75b2 */ /* 0x0000e20008000100 */
[----:B------:R0:W4:Y:S01]  /*0260*/  SYNCS.EXCH.64 URZ, [UR8+0x28], UR6 ;  /* 0x00002806083f75b2 */ /* 0x0001220008000100 */
[----:B------:R0:W0:Y:S01]  /*0270*/  SYNCS.EXCH.64 URZ, [UR8+0x10], UR4 ;  /* 0x00001004083f75b2 */ /* 0x0000220008000100 */
[----:B------:R0:W0:Y:S01]  /*0280*/  SYNCS.EXCH.64 URZ, [UR8+0x30], UR6 ;  /* 0x00003006083f75b2 */ /* 0x0000220008000100 */
[----:B------:R0:W0:Y:S01]  /*0290*/  SYNCS.EXCH.64 URZ, [UR8+0x18], UR4 ;  /* 0x00001804083f75b2 */ /* 0x0000220008000100 */
[----:B------:R0:W0:Y:S01]  /*02a0*/  SYNCS.EXCH.64 URZ, [UR8+0x38], UR6 ;  /* 0x00003806083f75b2 */ /* 0x0000220008000100 */
[----:B------:R-:W-:Y:S01]  /*02b0*/  NOP ;  /* 0x0000000000007918 */ /* 0x000fe20000000000 */
.L_x_2:
[----:B------:R-:W-:Y:S01]  /*02c0*/  SHF.R.S32.HI R5, RZ, 0x1f, R0 ;  /* 0x0000001fff057819 */ /* 0x000fe20000011400 */
[----:B------:R-:W5:Y:S01]  /*02d0*/  SHFL.IDX PT, R2, R2, RZ, 0x1f ;  /* 0x00001fff02027589 */ /* 0x000f6200000e0000 */
[----:B0-----:R-:W0:Y:S01]  /*02e0*/  S2UR UR8, SR_CTAID.X ;  /* 0x00000000000879c3 */ /* 0x001e220000002500 */
[----:B------:R-:W-:Y:S02]  /*02f0*/  ELECT P0, URZ, PT ;  /* 0x00000000003f782f */ /* 0x000fe40003800000 */
[----:B------:R-:W-:Y:S01]  /*0300*/  LEA.HI R5, R5, R0, RZ, 0x7 ;  /* 0x0000000005057211 */ /* 0x000fe200078f38ff */
[----:B------:R-:W1:Y:S01]  /*0310*/  S2R R8, SR_CTAID.Y ;  /* 0x0000000000087919 */ /* 0x000e620000002600 */
[----:B------:R-:W-:Y:S01]  /*0320*/  SHF.R.S32.HI R11, RZ, 0x1f, R4 ;  /* 0x0000001fff0b7819 */ /* 0x000fe20000011404 */
[----:B------:R-:W-:Y:S01]  /*0330*/  ULDC UR4, c[0x0][0x150] ;  /* 0x0000540000047ab9 */ /* 0x000fe20000000800 */
[----:B------:R-:W-:Y:S01]  /*0340*/  LOP3.LUT R5, R5, 0xffffff80, RZ, 0xc0, !PT ;  /* 0xffffff8005057812 */ /* 0x000fe200078ec0ff */
[----:B------:R-:W-:Y:S01]  /*0350*/  VIADD R16, R3, 0xffffffff ;  /* 0xffffffff03107836 */ /* 0x000fe20000000000 */
[----:B------:R-:W-:Y:S01]  /*0360*/  LEA.HI R11, R11, R4, RZ, 0x2 ;  /* 0x000000040b0b7211 */ /* 0x000fe200078f10ff */
[----:B------:R-:W2:Y:S01]  /*0370*/  LDC R12, c[0x0][0x144] ;  /* 0x00005100ff0c7b82 */ /* 0x000ea20000000800 */
[----:B------:R-:W-:Y:S01]  /*0380*/  NOP ;  /* 0x0000000000007918 */ /* 0x000fe20000000000 */
[----:B------:R-:W-:Y:S01]  /*0390*/  IMAD.IADD R6, R0, 0x1, -R5 ;  /* 0x0000000100067824 */ /* 0x000fe200078e0a05 */
[----:B------:R-:W-:Y:S01]  /*03a0*/  LOP3.LUT R11, R11, 0x3ffffffc, RZ, 0xc0, !PT ;  /* 0x3ffffffc0b0b7812 */ /* 0x000fe200078ec0ff */
[----:B------:R-:W-:Y:S01]  /*03b0*/  NOP ;  /* 0x0000000000007918 */ /* 0x000fe20000000000 */
[----:B------:R-:W-:-:S02]  /*03c0*/  ISETP.NE.AND P4, PT, R3, RZ, PT ;  /* 0x000000ff0300720c */ /* 0x000fc40003f85270 */
[----:B------:R-:W-:Y:S01]  /*03d0*/  SHF.R.S32.HI R5, RZ, 0x1f, R6 ;  /* 0x0000001fff057819 */ /* 0x000fe20000011406 */
[----:B------:R-:W-:Y:S01]  /*03e0*/  IMAD.IADD R4, R4, 0x1, -R11 ;  /* 0x0000000104047824 */ /* 0x000fe200078e0a0b */
[----:B------:R-:W3:Y:S01]  /*03f0*/  LDC R14, c[0x0][0x140] ;  /* 0x00005000ff0e7b82 */ /* 0x000ee20000000800 */
[----:B------:R-:W-:Y:S02]  /*0400*/  ISETP.GE.U32.AND P6, PT, R16, 0x2, PT ;  /* 0x000000021000780c */ /* 0x000fe40003fc6070 */
[----:B------:R-:W-:Y:S02]  /*0410*/  LEA.HI R5, R5, R6, RZ, 0x3 ;  /* 0x0000000605057211 */ /* 0x000fe400078f18ff */
[----:B-----5:R-:W-:Y:S02]  /*0420*/  ISETP.NE.OR P0, PT, R2, RZ, !P0 ;  /* 0x000000ff0200720c */ /* 0x020fe40004705670 */
[--C-:B------:R-:W-:Y:S01]  /*0430*/  SHF.R.S32.HI R2, RZ, 0x3, R5.reuse ;  /* 0x00000003ff027819 */ /* 0x100fe20000011405 */
[----:B------:R-:W5:Y:S01]  /*0440*/  LDC R13, c[0x0][0x148] ;  /* 0x00005200ff0d7b82 */ /* 0x000f620000000800 */
[----:B------:R-:W-:-:S02]  /*0450*/  SHF.R.S32.HI R5, RZ, 0x1f, R5 ;  /* 0x0000001fff057819 */ /* 0x000fc40000011405 */
[----:B0-----:R-:W-:Y:S02]  /*0460*/  I2FP.F32.U32 R10, UR8 ;  /* 0x00000008000a7c45 */ /* 0x001fe40008201000 */
[----:B------:R-:W-:-:S03]  /*0470*/  LEA.HI R5, R5, R2, RZ, 0x2 ;  /* 0x0000000205057211 */ /* 0x000fc600078f10ff */
[----:B------:R-:W-:Y:S01]  /*0480*/  FMUL R10, R10, UR4 ;  /* 0x000000040a0a7c20 */ /* 0x000fe20008400000 */
[----:B------:R-:W-:Y:S01]  /*0490*/  LOP3.LUT R5, R5, 0xfffffffc, RZ, 0xc0, !PT ;  /* 0xfffffffc05057812 */ /* 0x000fe200078ec0ff */
[----:B------:R-:W-:Y:S01]  /*04a0*/  VOTEU.ALL UP0, P0 ;  /* 0x00000000003f7886 */ /* 0x000fe20000000000 */
[----:B-1----:R-:W-:Y:S01]  /*04b0*/  I2FP.F32.U32 R11, R8 ;  /* 0x00000008000b7245 */ /* 0x002fe20000201000 */
[----:B------:R-:W-:Y:S01]  /*04c0*/  ULDC UR4, c[0x0][0x154] ;  /* 0x0000550000047ab9 */ /* 0x000fe20000000800 */
[----:B------:R-:W-:Y:S01]  /*04d0*/  VOTEU.ALL UP1, P0 ;  /* 0x00000000003f7886 */ /* 0x000fe20000020000 */
[----:B------:R-:W0:Y:S01]  /*04e0*/  F2I.U32.TRUNC.NTZ R10, R10 ;  /* 0x0000000a000a7305 */ /* 0x000e22000020f000 */
[----:B------:R-:W-:Y:S01]  /*04f0*/  IMAD.IADD R5, R2, 0x1, -R5 ;  /* 0x0000000102057824 */ /* 0x000fe200078e0a05 */
[----:B------:R-:W1:Y:S01]  /*0500*/  @!UP0 S2UR UR7, SR_CgaCtaId ;  /* 0x00000000000789c3 */ /* 0x000e620000008800 */
[----:B------:R-:W-:Y:S01]  /*0510*/  @!UP0 UMOV UR6, 0x400 ;  /* 0x0000040000068882 */ /* 0x000fe20000000000 */
[----:B---3--:R-:W-:Y:S01]  /*0520*/  ISETP.EQ.U32.AND P2, PT, R14, 0x1, PT ;  /* 0x000000010e00780c */ /* 0x008fe20003f42070 */
[----:B------:R-:W-:-:S05]  /*0530*/  IMAD R5, R4, 0x4, R5 ;  /* 0x0000000404057824 */ /* 0x000fca00078e0205 */
[----:B------:R-:W-:-:S04]  /*0540*/  LEA.HI R2, R5, R5, RZ, 0x1 ;  /* 0x0000000505027211 */ /* 0x000fc800078f08ff */
[----:B------:R-:W-:Y:S01]  /*0550*/  LOP3.LUT R4, R2, 0xfffffffe, RZ, 0xc0, !PT ;  /* 0xfffffffe02047812 */ /* 0x000fe200078ec0ff */
[----:B0-----:R-:W-:Y:S02]  /*0560*/  IMAD.MOV R15, RZ, RZ, -R10 ;  /* 0x000000ffff0f7224 */ /* 0x001fe400078e0a0a */
[----:B------:R-:W-:Y:S01]  /*0570*/  FMUL R10, R11, UR4 ;  /* 0x000000040b0a7c20 */ /* 0x000fe20008400000 */
[----:B------:R-:W-:Y:S01]  /*0580*/  SHF.R.S32.HI R2, RZ, 0x1f, R7 ;  /* 0x0000001fff027819 */ /* 0x000fe20000011407 */
[----:B------:R-:W-:Y:S01]  /*0590*/  UMOV UR4, 0x20 ;  /* 0x0000002000047882 */ /* 0x000fe20000000000 */
[----:B--2---:R-:W-:Y:S01]  /*05a0*/  IMAD R12, R12, R15, UR8 ;  /* 0x000000080c0c7e24 */ /* 0x004fe2000f8e020f */
[----:B------:R-:W-:-:S04]  /*05b0*/  @!UP0 UIADD3 UR4, -UR4, 0x100000, URZ ;  /* 0x0010000004048890 */ /* 0x000fc8000fffe13f */
[----:B------:R-:W-:Y:S02]  /*05c0*/  @!UP0 USHF.L.U32 UR5, UR4, 0xb, URZ ;  /* 0x0000000b04058899 */ /* 0x000fe4000800063f */
[----:B------:R-:W-:Y:S01]  /*05d0*/  @!UP0 USHF.L.U32 UR4, UR4, 0x1, URZ ;  /* 0x0000000104048899 */ /* 0x000fe2000800063f */
[C---:B------:R-:W-:Y:S01]  /*05e0*/  IMAD.IADD R11, R5.reuse, 0x1, -R4 ;  /* 0x00000001050b7824 */ /* 0x040fe200078e0a04 */
[----:B------:R-:W0:Y:S01]  /*05f0*/  F2I.U32.TRUNC.NTZ R10, R10 ;  /* 0x0000000a000a7305 */ /* 0x000e22000020f000 */
[----:B------:R-:W-:Y:S01]  /*0600*/  LEA.HI R2, R2, R7, RZ, 0x2 ;  /* 0x0000000702027211 */ /* 0x000fe200078f10ff */
[----:B------:R-:W-:Y:S02]  /*0610*/  IMAD.SHL.U32 R4, R5, 0x4, RZ ;  /* 0x0000000405047824 */ /* 0x000fe400078e00ff */
[----:B------:R-:W-:Y:S01]  /*0620*/  ISETP.NE.AND P3, PT, R11, R12, PT ;  /* 0x0000000c0b00720c */ /* 0x000fe20003f65270 */
[----:B-1----:R-:W-:Y:S01]  /*0630*/  @!UP0 ULEA UR6, UR7, UR6, 0x18 ;  /* 0x0000000607068291 */ /* 0x002fe2000f8ec03f */
[----:B------:R-:W-:Y:S01]  /*0640*/  LOP3.LUT R2, R2, 0xfffffffc, RZ, 0xc0, !PT ;  /* 0xfffffffc02027812 */ /* 0x000fe200078ec0ff */
[----:B------:R-:W-:Y:S01]  /*0650*/  VOTEU.ALL UP0, P0 ;  /* 0x00000000003f7886 */ /* 0x000fe20000000000 */
[----:B------:R-:W-:-:S02]  /*0660*/  LOP3.LUT R5, R5, 0xc, R4, 0x78, !PT ;  /* 0x0000000c05057812 */ /* 0x000fc400078e7804 */
[----:B------:R-:W-:Y:S01]  /*0670*/  LOP3.LUT P0, RZ, R6, 0x7, RZ, 0xc0, !PT ;  /* 0x0000000706ff7812 */ /* 0x000fe2000780c0ff */
[----:B------:R-:W-:Y:S02]  /*0680*/  IMAD.IADD R7, R7, 0x1, -R2 ;  /* 0x0000000107077824 */ /* 0x000fe400078e0a02 */
[----:B------:R-:W-:Y:S01]  /*0690*/  IMAD.MOV.U32 R6, RZ, RZ, 0x1 ;  /* 0x00000001ff067424 */ /* 0x000fe200078e00ff */
[----:B------:R-:W-:Y:S01]  /*06a0*/  ISETP.LT.U32.AND P0, PT, R5, 0x2, !P0 ;  /* 0x000000020500780c */ /* 0x000fe20004701070 */
[----:B0-----:R-:W-:Y:S01]  /*06b0*/  IMAD.MOV R20, RZ, RZ, -R10 ;  /* 0x000000ffff147224 */ /* 0x001fe200078e0a0a */
[----:B------:R-:W-:Y:S01]  /*06c0*/  ISETP.NE.AND P1, PT, R7, 0x3, PT ;  /* 0x000000030700780c */ /* 0x000fe20003f25270 */
[----:B------:R-:W0:Y:S02]  /*06d0*/  FENCE.VIEW.ASYNC.S ;  /* 0x00000000000073c6 */ /* 0x000e240000000000 */
[----:B0-----:R0:W1:Y:S01]  /*06e0*/  @!UP0 SYNCS.EXCH.64 URZ, [UR6+0x50], UR4 ;  /* 0x00005004063f85b2 */ /* 0x0010620008000100 */
[----:B------:R-:W-:Y:S01]  /*06f0*/  @P3 LEA.HI R2, R5, R5, RZ, 0x1 ;  /* 0x0000000505023211 */ /* 0x000fe200078f08ff */
[----:B-----5:R-:W-:Y:S01]  /*0700*/  IMAD R11, R13, R20, R8 ;  /* 0x000000140d0b7224 */ /* 0x020fe200078e0208 */
[----:B------:R-:W-:-:S02]  /*0710*/  ISETP.EQ.OR P1, PT, R7, RZ, !P1 ;  /* 0x000000ff0700720c */ /* 0x000fc40004f22670 */
[----:B------:R-:W-:Y:S02]  /*0720*/  @P3 SHF.R.S32.HI R2, RZ, 0x1, R2 ;  /* 0x00000001ff023819 */ /* 0x000fe40000011402 */
[----:B------:R-:W-:Y:S02]  /*0730*/  ISETP.EQ.AND P1, PT, R3, RZ, P1 ;  /* 0x000000ff0300720c */ /* 0x000fe40000f22270 */
[----:B------:R-:W-:Y:S02]  /*0740*/  @P3 ISETP.NE.AND P5, PT, R2, R11, PT ;  /* 0x0000000b0200320c */ /* 0x000fe40003fa5270 */
[----:B------:R-:W-:Y:S02]  /*0750*/  SEL R3, RZ, 0x1, !P0 ;  /* 0x00000001ff037807 */ /* 0x000fe40004000000 */
[----:B------:R-:W-:Y:S02]  /*0760*/  @P3 SEL R6, RZ, 0x1, P5 ;  /* 0x00000001ff063807 */ /* 0x000fe40002800000 */
[----:B------:R-:W-:Y:S01]  /*0770*/  SEL R4, RZ, 0x1, !P1 ;  /* 0x00000001ff047807 */ /* 0x000fe20004800000 */
[----:B------:R0:W2:Y:S01]  /*0780*/  @!UP1 SYNCS.EXCH.64 URZ, [UR6+0x58], UR4 ;  /* 0x00005804063f95b2 */ /* 0x0000a20008000100 */
[----:B------:R-:W-:Y:S01]  /*0790*/  LOP3.LUT R6, R6, R3, RZ, 0xc0, !PT ;  /* 0x0000000306067212 */ /* 0x000fe200078ec0ff */
[----:B------:R-:W-:Y:S01]  /*07a0*/  NOP ;  /* 0x0000000000007918 */ /* 0x000fe20000000000 */
[----:B------:R-:W-:Y:S01]  /*07b0*/  SEL R4, R4, 0x2, P6 ;  /* 0x0000000204047807 */ /* 0x000fe20003000000 */
[----:B------:R-:W-:Y:S06]  /*07c0*/  @!P2 BRA `(.L_x_3) ;  /* 0x000000000008a947 */ /* 0x000fec0003800000 */
[----:B-12-4-:R-:W-:Y:S01]  /*07d0*/  UCGABAR_ARV ;  /* 0x00000000000079c7 */ /* 0x016fe20008000000 */
[----:B------:R-:W-:Y:S05]  /*07e0*/  BRA `(.L_x_4) ;  /* 0x0000000000047947 */ /* 0x000fea0003800000 */
.L_x_3:
[----:B-12-4-:R-:W-:Y:S01]  /*07f0*/  NOP ;  /* 0x0000000000007918 */ /* 0x016fe20000000000 */
.L_x_4:
[----:B------:R-:W1:Y:S01]  /*0800*/  LDC R2, c[0x0][0x65c] ;  /* 0x00019700ff027b82 */ /* 0x000e620000000800 */
[----:B------:R-:W-:Y:S01]  /*0810*/  IMAD.MOV.U32 R3, RZ, RZ, RZ ;  /* 0x000000ffff037224 */ /* 0x000fe200078e00ff */
[----:B-1----:R-:W-:Y:S01]  /*0820*/  ISETP.NE.AND P3, PT, R2, 0x1, PT ;  /* 0x000000010200780c */ /* 0x002fe20003f65270 */
[----:B------:R-:W-:-:S12]  /*0830*/  IMAD.U32 R2, RZ, RZ, UR8 ;  /* 0x00000008ff027e24 */ /* 0x000fd8000f8e00ff */
[----:B------:R-:W1:Y:S01]  /*0840*/  @P3 LDC R15, c[0x0][0x10] ;  /* 0x00000400ff0f3b82 */ /* 0x000e620000000800 */
[----:B------:R-:W-:Y:S02]  /*0850*/  @P3 IMAD.MOV.U32 R9, RZ, RZ, RZ ;  /* 0x000000ffff093224 */ /* 0x000fe400078e00ff */
[----:B------:R-:W-:-:S05]  /*0860*/  @P3 IMAD.MOV.U32 R17, RZ, RZ, RZ ;  /* 0x000000ffff113224 */ /* 0x000fca00078e00ff */
[----:B------:R-:W2:Y:S01]  /*0870*/  @!P3 LDC R11, c[0x0][0xc] ;  /* 0x00000300ff0bbb82 */ /* 0x000ea20000000800 */
[----:B-1----:R-:W-:-:S04]  /*0880*/  @P3 IMAD.WIDE.U32 R14, R15, UR8, R8 ;  /* 0x000000080f0e3c25 */ /* 0x002fc8000f8e0008 */
[----:B--2---:R-:W-:-:S04]  /*0890*/  @!P3 IMAD.WIDE.U32 R10, R8, R11, R2 ;  /* 0x0000000b080ab225 */ /* 0x004fc800078e0002 */
[----:B------:R-:W-:Y:S02]  /*08a0*/  @P3 IMAD.MOV.U32 R2, RZ, RZ, R14 ;  /* 0x000000ffff023224 */ /* 0x000fe400078e000e */
[----:B------:R-:W-:Y:S02]  /*08b0*/  @P3 IMAD.IADD R3, R15, 0x1, R17 ;  /* 0x000000010f033824 */ /* 0x000fe400078e0211 */
[----:B------:R-:W-:Y:S02]  /*08c0*/  @!P3 IMAD.MOV.U32 R2, RZ, RZ, R10 ;  /* 0x000000ffff02b224 */ /* 0x000fe400078e000a */
[----:B------:R-:W-:Y:S01]  /*08d0*/  @!P3 IMAD.MOV.U32 R3, RZ, RZ, R11 ;  /* 0x000000ffff03b224 */ /* 0x000fe200078e000b */
[----:B------:R-:W-:Y:S06]  /*08e0*/  @!P2 BRA `(.L_x_5) ;  /* 0x00000000000ca947 */ /* 0x000fec0003800000 */
[----:B------:R-:W-:Y:S01]  /*08f0*/  UCGABAR_WAIT ;  /* 0x0000000000007dc7 */ /* 0x000fe20008000000 */
[----:B------:R-:W-:Y:S01]  /*0900*/  CCTL.IVALL ;  /* 0x00000000ff00798f */ /* 0x000fe20002000000 */
[----:B------:R-:W-:Y:S05]  /*0910*/  BRA `(.L_x_6) ;  /* 0x0000000000047947 */ /* 0x000fea0003800000 */
.L_x_5:
[----:B------:R-:W-:Y:S06]  /*0920*/  BAR.SYNC.DEFER_BLOCKING 0x0 ;  /* 0x0000000000007b1d */ /* 0x000fec0000010000 */
.L_x_6:
[----:B------:R-:W-:Y:S05]  /*0930*/  @!P4 BRA `(.L_x_7) ;  /* 0x000000780078c947 */ /* 0x000fea0003800000 */
[----:B------:R-:W-:-:S13]  /*0940*/  ISETP.GT.U32.AND P0, PT, R16, 0x1, PT ;  /* 0x000000011000780c */ /* 0x000fda0003f04070 */
[----:B0-----:R-:W-:Y:S05]  /*0950*/  @P0 EXIT ;  /* 0x000000000000094d */ /* 0x001fea0003800000 */
[----:B------:R-:W-:Y:S01]  /*0960*/  ULDC.64 UR4, c[0x0][0x650] ;  /* 0x0001940000047ab9 */ /* 0x000fe20000000a00 */
[----:B------:R-:W-:Y:S01]  /*0970*/  PRMT R14, RZ, 0x7610, R14 ;  /* 0x00007610ff0e7816 */ /* 0x000fe2000000000e */
[----:B------:R-:W-:Y:S01]  /*0980*/  IMAD.MOV.U32 R11, RZ, RZ, -0x1 ;  /* 0xffffffffff0b7424 */ /* 0x000fe200078e00ff */
[----:B------:R-:W-:Y:S01]  /*0990*/  ISETP.GE.U32.AND P0, PT, R2, UR4, PT ;  /* 0x0000000402007c0c */ /* 0x000fe2000bf06070 */
[----:B------:R-:W-:Y:S02]  /*09a0*/  IMAD.MOV.U32 R10, RZ, RZ, -0x1 ;  /* 0xffffffffff0a7424 */ /* 0x000fe400078e00ff */
[----:B------:R-:W-:Y:S01]  /*09b0*/  IMAD.MOV.U32 R7, RZ, RZ, -0x1 ;  /* 0xffffffffff077424 */ /* 0x000fe200078e00ff */
[----:B------:R-:W-:-:S13]  /*09c0*/  ISETP.GE.U32.AND.EX P0, PT, R3, UR5, PT, P0 ;  /* 0x0000000503007c0c */ /* 0x000fda000bf06100 */
[----:B------:R-:W-:Y:S05]  /*09d0*/  @P0 BRA `(.L_x_8) ;  /* 0x0000000400280947 */ /* 0x000fea0003800000 */
[----:B------:R-:W0:Y:S01]  /*09e0*/  LDC.64 R22, c[0x0][0x628] ;  /* 0x00018a00ff167b82 */ /* 0x000e220000000a00 */
[----:B------:R-:W-:Y:S02]  /*09f0*/  IMAD.MOV.U32 R10, RZ, RZ, R2 ;  /* 0x000000ffff0a7224 */ /* 0x000fe400078e0002 */
[----:B------:R-:W-:-:S05]  /*0a00*/  IMAD.MOV.U32 R11, RZ, RZ, R3 ;  /* 0x000000ffff0b7224 */ /* 0x000fca00078e0003 */
[----:B------:R-:W1:Y:S08]  /*0a10*/  LDC R18, c[0x0][0x630] ;  /* 0x00018c00ff127b82 */ /* 0x000e700000000800 */
[----:B------:R-:W2:Y:S01]  /*0a20*/  LDC.64 R24, c[0x0][0x620] ;  /* 0x00018800ff187b82 */ /* 0x000ea20000000a00 */
[----:B0-----:R-:W-:-:S04]  /*0a30*/  ISETP.NE.U32.AND P0, PT, R22, RZ, PT ;  /* 0x000000ff1600720c */ /* 0x001fc80003f05070 */
[----:B------:R-:W-:-:S13]  /*0a40*/  ISETP.NE.AND.EX P0, PT, R23, RZ, PT, P0 ;  /* 0x000000ff1700720c */ /* 0x000fda0003f05300 */
[----:B-12---:R-:W-:Y:S05]  /*0a50*/  @!P0 BRA `(.L_x_9) ;  /* 0x0000000000288947 */ /* 0x006fea0003800000 */
[----:B------:R-:W0:Y:S02]  /*0a60*/  LDC R7, c[0x0][0x634] ;  /* 0x00018d00ff077b82 */ /* 0x000e240000000800 */
[----:B0-----:R-:W-:-:S05]  /*0a70*/  IADD3 R7, P0, R2, R7, RZ ;  /* 0x0000000702077210 */ /* 0x001fca0007f1e0ff */
[----:B------:R-:W-:-:S04]  /*0a80*/  IMAD.X R19, RZ, RZ, R3, P0 ;  /* 0x000000ffff137224 */ /* 0x000fc800000e0603 */
[----:B------:R-:W-:-:S04]  /*0a90*/  IMAD.WIDE.U32 R10, R19, R22, RZ ;  /* 0x00000016130a7225 */ /* 0x000fc800078e00ff */
[----:B------:R-:W-:-:S04]  /*0aa0*/  IMAD.WIDE.U32 R14, P0, R7, R23, R10 ;  /* 0x00000017070e7225 */ /* 0x000fc8000780000a */
[----:B------:R-:W-:-:S04]  /*0ab0*/  IMAD.WIDE.U32 R10, R7, R22, RZ ;  /* 0x00000016070a7225 */ /* 0x000fc800078e00ff */
[----:B------:R-:W-:Y:S01]  /*0ac0*/  IMAD.X R17, RZ, RZ, RZ, P0 ;  /* 0x000000ffff117224 */ /* 0x000fe200000e06ff */
[----:B------:R-:W-:Y:S01]  /*0ad0*/  IADD3 RZ, P0, R11, R14, RZ ;  /* 0x0000000e0bff7210 */ /* 0x000fe20007f1e0ff */
[----:B------:R-:W-:-:S04]  /*0ae0*/  IMAD.MOV.U32 R16, RZ, RZ, R15 ;  /* 0x000000ffff107224 */ /* 0x000fc800078e000f */
[----:B------:R-:W-:-:S08]  /*0af0*/  IMAD.WIDE.U32.X R10, R19, R23, R16, P0 ;  /* 0x00000017130a7225 */ /* 0x000fd000000e0410 */
.L_x_9:
[----:B------:R-:W0:Y:S01]  /*0b00*/  LDC.64 R26, c[0x0][0x640] ;  /* 0x00019000ff1a7b82 */ /* 0x000e220000000a00 */
[--C-:B------:R-:W-:Y:S01]  /*0b10*/  SHF.R.U64 R28, R10, R18, R11.reuse ;  /* 0x000000120a1c7219 */ /* 0x100fe2000000120b */
[----:B------:R-:W-:Y:S01]  /*0b20*/  IMAD R29, R13, R20, R8 ;  /* 0x000000140d1d7224 */ /* 0x000fe200078e0208 */
[----:B------:R-:W-:Y:S01]  /*0b30*/  SHF.R.U32.HI R7, RZ, R18, R11 ;  /* 0x00000012ff077219 */ /* 0x000fe2000001160b */
[----:B------:R-:W-:Y:S01]  /*0b40*/  IMAD.MOV.U32 R23, RZ, RZ, 0x1 ;  /* 0x00000001ff177424 */ /* 0x000fe200078e00ff */
[----:B------:R-:W-:-:S03]  /*0b50*/  IADD3 R9, P0, RZ, -R28, RZ ;  /* 0x8000001cff097210 */ /* 0x000fc60007f1e0ff */
[----:B------:R-:W1:Y:S02]  /*0b60*/  LDC R16, c[0x0][0x618] ;  /* 0x00018600ff107b82 */ /* 0x000e640000000800 */
[----:B------:R-:W-:Y:S02]  /*0b70*/  IMAD.X R7, RZ, RZ, ~R7, P0 ;  /* 0x000000ffff077224 */ /* 0x000fe400000e0e07 */
[----:B------:R-:W-:-:S04]  /*0b80*/  IMAD.WIDE.U32 R10, R9, R24, R2 ;  /* 0x00000018090a7225 */ /* 0x000fc800078e0002 */
[----:B------:R-:W2:Y:S01]  /*0b90*/  LDC R15, c[0x0][0x608] ;  /* 0x00018200ff0f7b82 */ /* 0x000ea20000000800 */
[----:B------:R-:W-:-:S04]  /*0ba0*/  IMAD R14, R7, R24, RZ ;  /* 0x00000018070e7224 */ /* 0x000fc800078e02ff */
[----:B------:R-:W-:-:S03]  /*0bb0*/  IMAD R7, R9, R25, R14 ;  /* 0x0000001909077224 */ /* 0x000fc600078e020e */
[----:B------:R-:W3:Y:S01]  /*0bc0*/  LDC R22, c[0x0][0x658] ;  /* 0x00019600ff167b82 */ /* 0x000ee20000000800 */
[----:B------:R-:W-:Y:S01]  /*0bd0*/  IMAD.IADD R7, R11, 0x1, R7 ;  /* 0x000000010b077824 */ /* 0x000fe200078e0207 */
[----:B0-----:R-:W-:-:S04]  /*0be0*/  ISETP.NE.U32.AND P0, PT, R26, RZ, PT ;  /* 0x000000ff1a00720c */ /* 0x001fc80003f05070 */
[----:B------:R-:W-:Y:S02]  /*0bf0*/  ISETP.NE.AND.EX P0, PT, R27, RZ, PT, P0 ;  /* 0x000000ff1b00720c */ /* 0x000fe40003f05300 */
[----:B------:R-:W0:Y:S01]  /*0c00*/  LDC R18, c[0x0][0x600] ;  /* 0x00018000ff127b82 */ /* 0x000e220000000800 */
[-CC-:B-1----:R-:W-:Y:S02]  /*0c10*/  SHF.R.U64 R19, R10, R16.reuse, R7.reuse ;  /* 0x000000100a137219 */ /* 0x182fe40000001207 */
[----:B------:R-:W-:Y:S01]  /*0c20*/  SHF.R.U32.HI R10, RZ, R16, R7 ;  /* 0x00000010ff0a7219 */ /* 0x000fe20000011607 */
[----:B------:R-:W-:-:S04]  /*0c30*/  IMAD.MOV.U32 R7, RZ, RZ, -0x1 ;  /* 0xffffffffff077424 */ /* 0x000fc800078e00ff */
[----:B------:R-:W1:Y:S01]  /*0c40*/  LDC R21, c[0x0][0x648] ;  /* 0x00019200ff157b82 */ /* 0x000e620000000800 */
[-CC-:B--2---:R-:W-:Y:S02]  /*0c50*/  SHF.R.U64 R16, R19, R15.reuse, R10.reuse ;  /* 0x0000000f13107219 */ /* 0x184fe4000000120a */
[----:B------:R-:W-:-:S05]  /*0c60*/  SHF.R.U32.HI R9, RZ, R15, R10 ;  /* 0x0000000fff097219 */ /* 0x000fca000001160a */
[----:B------:R-:W2:Y:S01]  /*0c70*/  LDC R24, c[0x0][0x638] ;  /* 0x00018e00ff187b82 */ /* 0x000ea20000000800 */
[-CC-:B---3--:R-:W-:Y:S02]  /*0c80*/  SHF.R.U64 R20, R16, R22.reuse, R9.reuse ;  /* 0x0000001610147219 */ /* 0x188fe40000001209 */
[-C--:B------:R-:W-:Y:S02]  /*0c90*/  SHF.L.U32 R7, R7, R22.reuse, RZ ;  /* 0x0000001607077219 */ /* 0x080fe400000006ff */
[----:B------:R-:W-:Y:S01]  /*0ca0*/  SHF.R.U32.HI R9, RZ, R22, R9 ;  /* 0x00000016ff097219 */ /* 0x000fe20000011609 */
[----:B------:R-:W-:Y:S01]  /*0cb0*/  IMAD.MOV.U32 R8, RZ, RZ, R20 ;  /* 0x000000ffff087224 */ /* 0x000fe200078e0014 */
[----:B------:R-:W-:Y:S01]  /*0cc0*/  LOP3.LUT R13, RZ, R7, RZ, 0x33, !PT ;  /* 0x00000007ff0d7212 */ /* 0x000fe200078e33ff */
[----:B------:R-:W3:Y:S01]  /*0cd0*/  LDC R25, c[0x0][0x610] ;  /* 0x00018400ff197b82 */ /* 0x000ee20000000800 */
[----:B------:R-:W-:Y:S05]  /*0ce0*/  @!P0 BRA `(.L_x_10) ;  /* 0x0000000000288947 */ /* 0x000fea0003800000 */
[----:B------:R-:W4:Y:S02]  /*0cf0*/  LDC R7, c[0x0][0x64c] ;  /* 0x00019300ff077b82 */ /* 0x000f240000000800 */
[----:B----4-:R-:W-:-:S05]  /*0d00*/  IADD3 R7, P0, R20, R7, RZ ;  /* 0x0000000714077210 */ /* 0x010fca0007f1e0ff */
        /* <DEDUP_REMOVED lines=8> */
.L_x_10:
[----:B-1----:R-:W-:Y:S01]  /*0d90*/  SHF.R.U64 R9, R8, R21, R9 ;  /* 0x0000001508097219 */ /* 0x002fe20000001209 */
[----:B0-----:R-:W-:Y:S01]  /*0da0*/  VIADD R10, R18, 0xffffffff ;  /* 0xffffffff120a7836 */ /* 0x001fe20000000000 */
[----:B------:R-:W-:Y:S01]  /*0db0*/  SHF.L.U32 R7, R23, R22, RZ ;  /* 0x0000001617077219 */ /* 0x000fe200000006ff */
[----:B------:R-:W-:Y:S01]  /*0dc0*/  IMAD.MOV.U32 R14, RZ, RZ, 0x1 ;  /* 0x00000001ff0e7424 */ /* 0x000fe200078e00ff */
[----:B------:R-:W-:Y:S01]  /*0dd0*/  LOP3.LUT R8, R16, R13, RZ, 0xc0, !PT ;  /* 0x0000000d10087212 */ /* 0x000fe200078ec0ff */
[----:B------:R-:W-:Y:S01]  /*0de0*/  IMAD.MOV R11, RZ, RZ, -R9 ;  /* 0x000000ffff0b7224 */ /* 0x000fe200078e0a09 */
[----:B------:R-:W-:Y:S02]  /*0df0*/  SEL R12, R12, R29, !P3 ;  /* 0x0000001d0c0c7207 */ /* 0x000fe40005800000 */
[----:B------:R-:W-:Y:S01]  /*0e00*/  LOP3.LUT R10, R19, R10, RZ, 0xc0, !PT ;  /* 0x0000000a130a7212 */ /* 0x000fe200078ec0ff */
[----:B------:R-:W-:Y:S02]  /*0e10*/  IMAD R9, R7, R9, R8 ;  /* 0x0000000907097224 */ /* 0x000fe400078e0208 */
[----:B--2---:R-:W-:-:S02]  /*0e20*/  IMAD R7, R11, R24, R20 ;  /* 0x000000180b077224 */ /* 0x004fc400078e0214 */
[----:B---3--:R-:W-:Y:S02]  /*0e30*/  IMAD R12, R9, R25, R12 ;  /* 0x00000019090c7224 */ /* 0x008fe400078e020c */
[----:B------:R-:W-:-:S05]  /*0e40*/  IMAD R7, R7, R18, R10 ;  /* 0x0000001207077224 */ /* 0x000fca00078e020a */
[----:B------:R-:W-:Y:S02]  /*0e50*/  SEL R10, R7, R12, !P3 ;  /* 0x0000000c070a7207 */ /* 0x000fe40005800000 */
[----:B------:R-:W-:Y:S01]  /*0e60*/  SEL R11, R12, R7, !P3 ;  /* 0x000000070c0b7207 */ /* 0x000fe20005800000 */
[----:B------:R-:W-:-:S07]  /*0e70*/  IMAD.MOV.U32 R7, RZ, RZ, R28 ;  /* 0x000000ffff077224 */ /* 0x000fce00078e001c */
.L_x_8:
[----:B------:R-:W-:-:S08]  /*0e80*/  NOP ;  /* 0x0000000000007918 */ /* 0x000fd00000000000 */
[----:B------:R-:W0:Y:S02]  /*0e90*/  USETMAXREG.TRY_ALLOC.CTAPOOL UP0, 0xe8 ;  /* 0x000000e8000079c8 */ /* 0x000e240008000600 */
[----:B0-----:R-:W-:-:S13]  /*0ea0*/  PLOP3.LUT P0, PT, PT, PT, UP0, 0x80, 0x0 ;  /* 0x000000000000781c */ /* 0x001fda0003f0f008 */
[----:B------:R-:W-:Y:S05]  /*0eb0*/  @!P0 BRA `(.L_x_8) ;  /* 0xfffffffc00f08947 */ /* 0x000fea000383ffff */
[----:B------:R-:W-:Y:S01]  /*0ec0*/  ULDC.64 UR4, c[0x0][0x598] ;  /* 0x0001660000047ab9 */ /* 0x000fe20000000a00 */
[----:B------:R-:W-:Y:S01]  /*0ed0*/  ULDC.64 UR20, c[0x0][0x208] ;  /* 0x0000820000147ab9 */ /* 0x000fe20000000a00 */
[----:B------:R-:W-:-:S04]  /*0ee0*/  ISETP.NE.U32.AND P0, PT, RZ, UR4, PT ;  /* 0x00000004ff007c0c */ /* 0x000fc8000bf05070 */
[----:B------:R-:W-:-:S13]  /*0ef0*/  ISETP.NE.AND.EX P0, PT, RZ, UR5, PT, P0 ;  /* 0x00000005ff007c0c */ /* 0x000fda000bf05300 */
[----:B------:R-:W-:Y:S05]  /*0f00*/  @!P0 BRA `(.L_x_11) ;  /* 0x00000000001c8947 */ /* 0x000fea0003800000 */
[----:B------:R-:W0:Y:S02]  /*0f10*/  LDC.64 R8, c[0x0][0x598] ;  /* 0x00016600ff087b82 */ /* 0x000e240000000a00 */
[----:B0-----:R-:W2:Y:S02]  /*0f20*/  LDG.E.64 R8, desc[UR20][R8.64] ;  /* 0x0000001408087981 */ /* 0x001ea4000c1e1b00 */
[----:B--2---:R-:W-:-:S04]  /*0f30*/  ISETP.NE.U32.AND P0, PT, R8, RZ, PT ;  /* 0x000000ff0800720c */ /* 0x004fc80003f05070 */
[----:B------:R-:W-:-:S13]  /*0f40*/  ISETP.NE.AND.EX P0, PT, R9, RZ, PT, P0 ;  /* 0x000000ff0900720c */ /* 0x000fda0003f05300 */
[----:B------:R-:W-:Y:S05]  /*0f50*/  @!P0 BRA `(.L_x_11) ;  /* 0x0000000000088947 */ /* 0x000fea0003800000 */
[----:B------:R0:W5:Y:S01]  /*0f60*/  LD.E R8, desc[UR20][R8.64] ;  /* 0x0000001408087980 */ /* 0x000162000c101900 */
[----:B------:R-:W-:Y:S05]  /*0f70*/  BRA `(.L_x_12) ;  /* 0x0000000000207947 */ /* 0x000fea0003800000 */
.L_x_11:
[----:B------:R-:W-:Y:S02]  /*0f80*/  ULDC.64 UR4, c[0x0][0x588] ;  /* 0x0001620000047ab9 */ /* 0x000fe40000000a00 */
[----:B------:R-:W-:-:S04]  /*0f90*/  ISETP.NE.U32.AND P0, PT, RZ, UR4, PT ;  /* 0x00000004ff007c0c */ /* 0x000fc8000bf05070 */
[----:B------:R-:W-:-:S13]  /*0fa0*/  ISETP.NE.AND.EX P0, PT, RZ, UR5, PT, P0 ;  /* 0x00000005ff007c0c */ /* 0x000fda000bf05300 */
[----:B------:R-:W-:Y:S05]  /*0fb0*/  @!P0 BRA `(.L_x_13) ;  /* 0x00000000000c8947 */ /* 0x000fea0003800000 */
[----:B------:R-:W0:Y:S02]  /*0fc0*/  LDC.64 R8, c[0x0][0x588] ;  /* 0x00016200ff087b82 */ /* 0x000e240000000a00 */
[----:B0-----:R1:W5:Y:S01]  /*0fd0*/  LDG.E R8, desc[UR20][R8.64] ;  /* 0x0000001408087981 */ /* 0x001362000c1e1900 */
[----:B------:R-:W-:Y:S05]  /*0fe0*/  BRA `(.L_x_12) ;  /* 0x0000000000047947 */ /* 0x000fea0003800000 */
.L_x_13:
[----:B------:R-:W2:Y:S02]  /*0ff0*/  LDC R8, c[0x0][0x580] ;  /* 0x00016000ff087b82 */ /* 0x000ea40000000800 */
.L_x_12:
[----:B------:R-:W-:Y:S02]  /*1000*/  ULDC.64 UR4, c[0x0][0x5a0] ;  /* 0x0001680000047ab9 */ /* 0x000fe40000000a00 */
[----:B------:R-:W-:-:S04]  /*1010*/  ISETP.NE.U32.AND P0, PT, RZ, UR4, PT ;  /* 0x00000004ff007c0c */ /* 0x000fc8000bf05070 */
[----:B------:R-:W-:-:S13]  /*1020*/  ISETP.NE.AND.EX P0, PT, RZ, UR5, PT, P0 ;  /* 0x00000005ff007c0c */ /* 0x000fda000bf05300 */
[----:B------:R-:W-:Y:S05]  /*1030*/  @!P0 BRA `(.L_x_14) ;  /* 0x00000000001c8947 */ /* 0x000fea0003800000 */
[----:B------:R-:W3:Y:S02]  /*1040*/  LDC.64 R12, c[0x0][0x5a0] ;  /* 0x00016800ff0c7b82 */ /* 0x000ee40000000a00 */
[----:B---3--:R-:W3:Y:S02]  /*1050*/  LDG.E.64 R12, desc[UR20][R12.64] ;  /* 0x000000140c0c7981 */ /* 0x008ee4000c1e1b00 */
[----:B---3--:R-:W-:-:S04]  /*1060*/  ISETP.NE.U32.AND P0, PT, R12, RZ, PT ;  /* 0x000000ff0c00720c */ /* 0x008fc80003f05070 */
[----:B------:R-:W-:-:S13]  /*1070*/  ISETP.NE.AND.EX P0, PT, R13, RZ, PT, P0 ;  /* 0x000000ff0d00720c */ /* 0x000fda0003f05300 */
[----:B------:R-:W-:Y:S05]  /*1080*/  @!P0 BRA `(.L_x_14) ;  /* 0x0000000000088947 */ /* 0x000fea0003800000 */
[----:B01----:R0:W5:Y:S01]  /*1090*/  LD.E R9, desc[UR20][R12.64] ;  /* 0x000000140c097980 */ /* 0x003162000c101900 */
[----:B------:R-:W-:Y:S05]  /*10a0*/  BRA `(.L_x_15) ;  /* 0x0000000000207947 */ /* 0x000fea0003800000 */
.L_x_14:
[----:B------:R-:W-:Y:S02]  /*10b0*/  ULDC.64 UR4, c[0x0][0x590] ;  /* 0x0001640000047ab9 */ /* 0x000fe40000000a00 */
[----:B------:R-:W-:-:S04]  /*10c0*/  ISETP.NE.U32.AND P0, PT, RZ, UR4, PT ;  /* 0x00000004ff007c0c */ /* 0x000fc8000bf05070 */
[----:B------:R-:W-:-:S13]  /*10d0*/  ISETP.NE.AND.EX P0, PT, RZ, UR5, PT, P0 ;  /* 0x00000005ff007c0c */ /* 0x000fda000bf05300 */
[----:B------:R-:W-:Y:S05]  /*10e0*/  @!P0 BRA `(.L_x_16) ;  /* 0x00000000000c8947 */ /* 0x000fea0003800000 */
[----:B------:R-:W0:Y:S02]  /*10f0*/  LDC.64 R12, c[0x0][0x590] ;  /* 0x00016400ff0c7b82 */ /* 0x000e240000000a00 */
[----:B01----:R1:W5:Y:S01]  /*1100*/  LDG.E R9, desc[UR20][R12.64] ;  /* 0x000000140c097981 */ /* 0x003362000c1e1900 */
[----:B------:R-:W-:Y:S05]  /*1110*/  BRA `(.L_x_15) ;  /* 0x0000000000047947 */ /* 0x000fea0003800000 */
.L_x_16:
[----:B01----:R-:W3:Y:S02]  /*1120*/  LDC R9, c[0x0][0x584] ;  /* 0x00016100ff097b82 */ /* 0x003ee40000000800 */
.L_x_15:
[----:B------:R-:W-:-:S13]  /*1130*/  LOP3.LUT P0, RZ, R14, 0xff, RZ, 0xc0, !PT ;  /* 0x000000ff0eff7812 */ /* 0x000fda000780c0ff */
[----:B------:R-:W-:Y:S05]  /*1140*/  @!P0 EXIT ;  /* 0x000000000000894d */ /* 0x000fea0003800000 */
[----:B------:R-:W-:Y:S01]  /*1150*/  ULDC UR4, c[0x0][0x28c] ;  /* 0x0000a30000047ab9 */ /* 0x000fe20000000800 */
[----:B------:R-:W-:Y:S01]  /*1160*/  LOP3.LUT R142, R4, 0x1, RZ, 0xfc, !PT ;  /* 0x00000001048e7812 */ /* 0x000fe200078efcff */
[----:B------:R-:W-:-:S04]  /*1170*/  UIADD3 UR4, UR4, 0x7f, URZ ;  /* 0x0000007f04047890 */ /* 0x000fc8000fffe03f */
[----:B------:R-:W-:-:S04]  /*1180*/  USHF.R.S32.HI UR5, URZ, 0x1f, UR4 ;  /* 0x0000001f3f057899 */ /* 0x000fc80008011404 */
[----:B------:R-:W-:-:S03]  /*1190*/  ULEA.HI UR5, UR5, UR4, URZ, 0x7 ;  /* 0x0000000405057291 */ /* 0x000fc6000f8f383f */
[----:B------:R-:W-:Y:S01]  /*11a0*/  UMOV UR4, URZ ;  /* 0x0000003f00047c82 */ /* 0x000fe20008000000 */
[----:B------:R-:W-:-:S03]  /*11b0*/  USHF.R.S32.HI UR9, URZ, 0x7, UR5 ;  /* 0x000000073f097899 */ /* 0x000fc60008011405 */
[----:B------:R-:W-:-:S09]  /*11c0*/  UMOV UR5, URZ ;  /* 0x0000003f00057c82 */ /* 0x000fd20008000000 */
.L_x_169:
[----:B01----:R-:W-:Y:S01]  /*11d0*/  LOP3.LUT R12, R0, 0x80, RZ, 0xc0, !PT ;  /* 0x00000080000c7812 */ /* 0x003fe200078ec0ff */
[----:B------:R-:W0:Y:S01]  /*11e0*/  S2UR UR13, SR_CgaCtaId ;  /* 0x00000000000d79c3 */ /* 0x000e220000008800 */
[----:B------:R-:W-:Y:S01]  /*11f0*/  UMOV UR12, 0x400 ;  /* 0x00000400000c7882 */ /* 0x000fe20000000000 */
[----:B------:R-:W-:Y:S01]  /*1200*/  UMOV UR6, URZ ;  /* 0x0000003f00067c82 */ /* 0x000fe20008000000 */
[----:B------:R-:W-:Y:S01]  /*1210*/  SHF.R.U32.HI R12, RZ, 0x7, R12 ;  /* 0x00000007ff0c7819 */ /* 0x000fe2000001160c */
[----:B------:R-:W-:Y:S01]  /*1220*/  UMOV UR7, URZ ;  /* 0x0000003f00077c82 */ /* 0x000fe20008000000 */
[----:B------:R-:W-:Y:S02]  /*1230*/  CS2R R18, SRZ ;  /* 0x0000000000127805 */ /* 0x000fe4000001ff00 */
[----:B------:R-:W-:Y:S02]  /*1240*/  CS2R R16, SRZ ;  /* 0x0000000000107805 */ /* 0x000fe4000001ff00 */
[----:B------:R-:W-:Y:S01]  /*1250*/  CS2R R20, SRZ ;  /* 0x0000000000147805 */ /* 0x000fe2000001ff00 */
[----:B------:R-:W1:Y:S01]  /*1260*/  LDC R13, c[0x0][0x28c] ;  /* 0x0000a300ff0d7b82 */ /* 0x000e620000000800 */
[----:B----4-:R-:W4:Y:S01]  /*1270*/  SHFL.IDX PT, R12, R12, RZ, 0x1f ;  /* 0x00001fff0c0c7589 */ /* 0x010f2200000e0000 */
[----:B------:R-:W-:-:S02]  /*1280*/  CS2R R22, SRZ ;  /* 0x0000000000167805 */ /* 0x000fc4000001ff00 */
[----:B------:R-:W-:Y:S02]  /*1290*/  CS2R R88, SRZ ;  /* 0x0000000000587805 */ /* 0x000fe4000001ff00 */
[----:B------:R-:W-:Y:S02]  /*12a0*/  CS2R R90, SRZ ;  /* 0x00000000005a7805 */ /* 0x000fe4000001ff00 */
[----:B------:R-:W-:Y:S02]  /*12b0*/  CS2R R92, SRZ ;  /* 0x00000000005c7805 */ /* 0x000fe4000001ff00 */
[----:B------:R-:W-:Y:S02]  /*12c0*/  CS2R R96, SRZ ;  /* 0x0000000000607805 */ /* 0x000fe4000001ff00 */
[----:B------:R-:W-:Y:S02]  /*12d0*/  CS2R R94, SRZ ;  /* 0x00000000005e7805 */ /* 0x000fe4000001ff00 */
        /* <DEDUP_REMOVED lines=16> */
[----:B-1----:R-:W-:Y:S02]  /*13e0*/  ISETP.GE.AND P0, PT, R13, 0x1, PT ;  /* 0x000000010d00780c */ /* 0x002fe40003f06270 */
[----:B------:R-:W-:Y:S02]  /*13f0*/  CS2R R130, SRZ ;  /* 0x0000000000827805 */ /* 0x000fe4000001ff00 */
[----:B----4-:R-:W-:-:S02]  /*1400*/  R2UR UR8, R12 ;  /* 0x000000000c0872ca */ /* 0x010fc400000e0000 */
[----:B------:R-:W-:Y:S02]  /*1410*/  CS2R R132, SRZ ;  /* 0x0000000000847805 */ /* 0x000fe4000001ff00 */
[----:B------:R-:W-:Y:S02]  /*1420*/  CS2R R134, SRZ ;  /* 0x0000000000867805 */ /* 0x000fe4000001ff00 */
[----:B------:R-:W-:Y:S02]  /*1430*/  CS2R R136, SRZ ;  /* 0x0000000000887805 */ /* 0x000fe4000001ff00 */
[----:B------:R-:W-:Y:S02]  /*1440*/  CS2R R138, SRZ ;  /* 0x00000000008a7805 */ /* 0x000fe4000001ff00 */
[----:B------:R-:W-:Y:S01]  /*1450*/  CS2R R140, SRZ ;  /* 0x00000000008c7805 */ /* 0x000fe2000001ff00 */
[----:B------:R-:W-:Y:S01]  /*1460*/  IMAD.MOV.U32 R143, RZ, RZ, RZ ;  /* 0x000000ffff8f7224 */ /* 0x000fe200078e00ff */
[----:B------:R-:W-:Y:S01]  /*1470*/  CS2R R56, SRZ ;  /* 0x0000000000387805 */ /* 0x000fe2000001ff00 */
[----:B------:R-:W-:Y:S01]  /*1480*/  IMAD.MOV.U32 R145, RZ, RZ, RZ ;  /* 0x000000ffff917224 */ /* 0x000fe200078e00ff */
[----:B------:R-:W-:Y:S01]  /*1490*/  CS2R R58, SRZ ;  /* 0x00000000003a7805 */ /* 0x000fe2000001ff00 */
[----:B------:R-:W-:Y:S01]  /*14a0*/  IMAD.U32 R144, RZ, RZ, UR4 ;  /* 0x00000004ff907e24 */ /* 0x000fe2000f8e00ff */
[----:B------:R-:W-:-:S02]  /*14b0*/  CS2R R60, SRZ ;  /* 0x00000000003c7805 */ /* 0x000fc4000001ff00 */
[----:B------:R-:W-:Y:S01]  /*14c0*/  CS2R R62, SRZ ;  /* 0x00000000003e7805 */ /* 0x000fe2000001ff00 */
[----:B------:R-:W-:Y:S01]  /*14d0*/  ULEA.HI UR10, UR8, UR8, URZ, 0x1 ;  /* 0x00000008080a7291 */ /* 0x000fe2000f8f083f */
[----:B------:R-:W-:Y:S02]  /*14e0*/  CS2R R64, SRZ ;  /* 0x0000000000407805 */ /* 0x000fe4000001ff00 */
[----:B------:R-:W-:Y:S02]  /*14f0*/  CS2R R66, SRZ ;  /* 0x0000000000427805 */ /* 0x000fe4000001ff00 */
[----:B------:R-:W-:Y:S01]  /*1500*/  CS2R R68, SRZ ;  /* 0x0000000000447805 */ /* 0x000fe2000001ff00 */
[----:B------:R-:W-:Y:S01]  /*1510*/  ULOP3.LUT UR11, UR10, 0x7fffe, URZ, 0xc0, !UPT ;  /* 0x0007fffe0a0b7892 */ /* 0x000fe2000f8ec03f */
[----:B------:R-:W-:Y:S01]  /*1520*/  CS2R R70, SRZ ;  /* 0x0000000000467805 */ /* 0x000fe2000001ff00 */
[----:B0-----:R-:W-:Y:S01]  /*1530*/  ULEA UR10, UR13, UR12, 0x18 ;  /* 0x0000000c0d0a7291 */ /* 0x001fe2000f8ec03f */
[----:B------:R-:W-:Y:S01]  /*1540*/  CS2R R72, SRZ ;  /* 0x0000000000487805 */ /* 0x000fe2000001ff00 */
[----:B------:R-:W-:Y:S01]  /*1550*/  UIADD3 UR11, UR8, -UR11, URZ ;  /* 0x8000000b080b7290 */ /* 0x000fe2000fffe03f */
[----:B------:R-:W-:Y:S01]  /*1560*/  CS2R R74, SRZ ;  /* 0x00000000004a7805 */ /* 0x000fe2000001ff00 */
[----:B------:R-:W-:Y:S01]  /*1570*/  UMOV UR12, UR5 ;  /* 0x00000005000c7c82 */ /* 0x000fe20008000000 */
[----:B------:R-:W-:Y:S01]  /*1580*/  UMOV UR8, URZ ;  /* 0x0000003f00087c82 */ /* 0x000fe20008000000 */
[----:B------:R-:W-:Y:S01]  /*1590*/  ULEA UR11, UR11, UR10, 0xd ;  /* 0x0000000a0b0b7291 */ /* 0x000fe2000f8e683f */
[----:B------:R-:W-:-:S02]  /*15a0*/  CS2R R76, SRZ ;  /* 0x00000000004c7805 */ /* 0x000fc4000001ff00 */
[----:B------:R-:W-:Y:S02]  /*15b0*/  CS2R R78, SRZ ;  /* 0x00000000004e7805 */ /* 0x000fe4000001ff00 */
[----:B------:R-:W-:Y:S01]  /*15c0*/  CS2R R80, SRZ ;  /* 0x0000000000507805 */ /* 0x000fe2000001ff00 */
[----:B------:R-:W-:Y:S01]  /*15d0*/  UIADD3 UR11, UR11, 0x100, URZ ;  /* 0x000001000b0b7890 */ /* 0x000fe2000fffe03f */
[----:B------:R-:W-:Y:S02]  /*15e0*/  CS2R R82, SRZ ;  /* 0x0000000000527805 */ /* 0x000fe4000001ff00 */
[----:B------:R-:W-:Y:S02]  /*15f0*/  CS2R R84, SRZ ;  /* 0x0000000000547805 */ /* 0x000fe4000001ff00 */
[----:B------:R-:W-:Y:S01]  /*1600*/  CS2R R86, SRZ ;  /* 0x0000000000567805 */ /* 0x000fe2000001ff00 */
[----:B------:R-:W-:Y:S01]  /*1610*/  USHF.R.U32.HI UR11, URZ, 0x4, UR11 ;  /* 0x000000043f0b7899 */ /* 0x000fe2000801160b */
[----:B------:R-:W-:-:S02]  /*1620*/  CS2R R24, SRZ ;  /* 0x0000000000187805 */ /* 0x000fc4000001ff00 */
[----:B------:R-:W-:Y:S02]  /*1630*/  CS2R R26, SRZ ;  /* 0x00000000001a7805 */ /* 0x000fe4000001ff00 */
[----:B------:R-:W-:Y:S01]  /*1640*/  CS2R R28, SRZ ;  /* 0x00000000001c7805 */ /* 0x000fe2000001ff00 */
[----:B------:R-:W-:Y:S01]  /*1650*/  ULOP3.LUT UR11, UR11, 0x3fff, URZ, 0xc0, !UPT ;  /* 0x00003fff0b0b7892 */ /* 0x000fe2000f8ec03f */
        /* <DEDUP_REMOVED lines=12> */
[----:B------:R-:W-:Y:S01]  /*1720*/  CS2R R54, SRZ ;  /* 0x0000000000367805 */ /* 0x000fe2000001ff00 */
[----:B---3--:R-:W-:Y:S06]  /*1730*/  @!P0 BRA `(.L_x_17) ;  /* 0x0000000800a08947 */ /* 0x008fec0003800000 */
[----:B------:R-:W-:-:S13]  /*1740*/  ISETP.NE.AND P1, PT, R142, 0x3, PT ;  /* 0x000000038e00780c */ /* 0x000fda0003f25270 */
[----:B------:R-:W-:Y:S05]  /*1750*/  @!P1 BRA `(.L_x_18) ;  /* 0x0000000000049947 */ /* 0x000fea0003800000 */
[----:B------:R-:W-:Y:S01]  /*1760*/  BPT.TRAP 0x1 ;  /* 0x000000040000795c */ /* 0x000fe20000300000 */
.L_x_18:
[----:B------:R-:W-:Y:S01]  /*1770*/  ULEA UR6, UR5, UR10, 0x3 ;  /* 0x0000000a05067291 */ /* 0x000fe2000f8e183f */
[----:B------:R-:W-:-:S05]  /*1780*/  IMAD.U32 R12, RZ, RZ, UR4 ;  /* 0x00000004ff0c7e24 */ /* 0x000fca000f8e00ff */
[----:B------:R-:W-:-:S04]  /*1790*/  SHF.L.U32 R12, R12, 0x1f, RZ ;  /* 0x0000001f0c0c7819 */ /* 0x000fc800000006ff */
[----:B------:R0:W1:Y:S01]  /*17a0*/  SYNCS.PHASECHK.TRANS64.TRYWAIT P0, [UR6], R12 ;  /* 0x0000000cff0075a7 */ /* 0x0000620008000146 */
[----:B------:R-:W-:Y:S05]  /*17b0*/  @!P1 BRA `(.L_x_19) ;  /* 0x0000000000049947 */ /* 0x000fea0003800000 */
[----:B------:R-:W-:Y:S01]  /*17c0*/  BPT.TRAP 0x1 ;  /* 0x000000040000795c */ /* 0x000fe20000300000 */
.L_x_19:
[----:B-1----:R-:W-:Y:S05]  /*17d0*/  @P0 BRA `(.L_x_20) ;  /* 0x0000000000080947 */ /* 0x002fea0003800000 */
[----:B------:R-:W1:Y:S02]  /*17e0*/  SYNCS.PHASECHK.TRANS64.TRYWAIT P0, [UR6], R12 ;  /* 0x0000000cff0075a7 */ /* 0x000e640008000146 */
[----:B-1----:R-:W-:Y:S05]  /*17f0*/  @!P0 BRA `(.L_x_21) ;  /* 0x0000008000308947 */ /* 0x002fea0003800000 */
.L_x_20:
[----:B------:R-:W-:Y:S01]  /*1800*/  UIADD3 UR6, UR10, 0x20100, URZ ;  /* 0x000201000a067890 */ /* 0x000fe2000fffe03f */
[----:B------:R-:W-:Y:S01]  /*1810*/  WARPGROUP.ARRIVE ;  /* 0x00000000000079c5 */ /* 0x000fe20000000000 */
[----:B------:R-:W-:Y:S01]  /*1820*/  ULOP3.LUT UR8, UR11, 0x10000, URZ, 0xfc, !UPT ;  /* 0x000100000b087892 */ /* 0x000fe2000f8efc3f */
[----:B------:R-:W-:Y:S01]  /*1830*/  CS2R R18, SRZ ;  /* 0x0000000000127805 */ /* 0x000fe2000001ff00 */
[----:B------:R-:W-:Y:S01]  /*1840*/  USHF.R.U32.HI UR6, URZ, 0x4, UR6 ;  /* 0x000000043f067899 */ /* 0x000fe20008011606 */
[----:B------:R-:W-:Y:S01]  /*1850*/  CS2R R16, SRZ ;  /* 0x0000000000107805 */ /* 0x000fe2000001ff00 */
[----:B------:R-:W-:Y:S01]  /*1860*/  ULEA UR8, UR5, UR8, 0xb ;  /* 0x0000000805087291 */ /* 0x000fe2000f8e583f */
[----:B------:R-:W-:Y:S01]  /*1870*/  CS2R R20, SRZ ;  /* 0x0000000000147805 */ /* 0x000fe2000001ff00 */
[----:B------:R-:W-:Y:S01]  /*1880*/  ULOP3.LUT UR6, UR6, 0x3fff, URZ, 0xc0, !UPT ;  /* 0x00003fff06067892 */ /* 0x000fe2000f8ec03f */
[----:B------:R-:W-:Y:S01]  /*1890*/  CS2R R22, SRZ ;  /* 0x0000000000167805 */ /* 0x000fe2000001ff00 */
[----:B------:R-:W-:Y:S01]  /*18a0*/  UMOV UR13, 0x40000040 ;  /* 0x40000040000d7882 */ /* 0x000fe20000000000 */
[----:B------:R-:W-:Y:S01]  /*18b0*/  UMOV UR15, 0x40000040 ;  /* 0x40000040000f7882 */ /* 0x000fe20000000000 */
[----:B------:R-:W-:Y:S01]  /*18c0*/  ULOP3.LUT UR6, UR6, 0x10000, URZ, 0xfc, !UPT ;  /* 0x0001000006067892 */ /* 0x000fe2000f8efc3f */
[----:B------:R-:W-:Y:S01]  /*18d0*/  CS2R R88, SRZ ;  /* 0x0000000000587805 */ /* 0x000fe2000001ff00 */
[----:B------:R-:W-:Y:S01]  /*18e0*/  UMOV UR12, UR8 ;  /* 0x00000008000c7c82 */ /* 0x000fe20008000000 */
[----:B------:R-:W-:Y:S01]  /*18f0*/  CS2R R90, SRZ ;  /* 0x00000000005a7805 */ /* 0x000fe2000001ff00 */
[----:B------:R-:W-:Y:S01]  /*1900*/  ULEA UR7, UR5, UR6, 0x9 ;  /* 0x0000000605077291 */ /* 0x000fe2000f8e483f */
[----:B------:R-:W-:Y:S01]  /*1910*/  CS2R R92, SRZ ;  /* 0x00000000005c7805 */ /* 0x000fe2000001ff00 */
[----:B------:R-:W-:Y:S01]  /*1920*/  UIADD3 UR6, UR8, 0x400, URZ ;  /* 0x0000040008067890 */ /* 0x000fe2000fffe03f */
[----:B------:R-:W-:-:S02]  /*1930*/  CS2R R96, SRZ ;  /* 0x0000000000607805 */ /* 0x000fc4000001ff00 */
[----:B------:R-:W-:Y:S02]  /*1940*/  CS2R R94, SRZ ;  /* 0x00000000005e7805 */ /* 0x000fe4000001ff00 */
[----:B------:R-:W-:Y:S02]  /*1950*/  CS2R R98, SRZ ;  /* 0x0000000000627805 */ /* 0x000fe4000001ff00 */
[----:B------:R-:W-:Y:S01]  /*1960*/  CS2R R100, SRZ ;  /* 0x0000000000647805 */ /* 0x000fe2000001ff00 */
[----:B------:R-:W-:Y:S01]  /*1970*/  UMOV UR14, UR7 ;  /* 0x00000007000e7c82 */ /* 0x000fe20008000000 */
[----:B------:R-:W-:Y:S01]  /*1980*/  CS2R R102, SRZ ;  /* 0x0000000000667805 */ /* 0x000fe2000001ff00 */
[----:B------:R-:W-:Y:S01]  /*1990*/  QGMMA.64x64x32.F32.E4M3.E4M3 R56, gdesc[UR12], RZ, !UPT ;  /* 0x00e000000c3879f3 */ /* 0x000fe2000c7008ff */
[----:B------:R-:W-:Y:S01]  /*19a0*/  UMOV UR12, UR6 ;  /* 0x00000006000c7c82 */ /* 0x000fe20008000000 */
[----:B------:R-:W-:Y:S01]  /*19b0*/  UMOV UR13, 0x40000040 ;  /* 0x40000040000d7882 */ /* 0x000fe20000000000 */
[----:B------:R-:W-:Y:S01]  /*19c0*/  UIADD3 UR6, UR8, 0x402, URZ ;  /* 0x0000040208067890 */ /* 0x000fe2000fffe03f */
[----:B------:R-:W-:Y:S01]  /*19d0*/  QGMMA.64x64x32.F32.E4M3.E4M3 R24, gdesc[UR12], RZ, !UPT ;  /* 0x00e000000c1879f3 */ /* 0x000fe2000c7008ff */
[----:B------:R-:W-:Y:S01]  /*19e0*/  UIADD3 UR12, UR8, 0x2, URZ ;  /* 0x00000002080c7890 */ /* 0x000fe2000fffe03f */
[----:B------:R-:W-:Y:S01]  /*19f0*/  CS2R R104, SRZ ;  /* 0x0000000000687805 */ /* 0x000fe2000001ff00 */
[----:B------:R-:W-:Y:S01]  /*1a00*/  UIADD3 UR14, UR7, 0x2, URZ ;  /* 0x00000002070e7890 */ /* 0x000fe2000fffe03f */
[----:B------:R-:W-:Y:S01]  /*1a10*/  CS2R R108, SRZ ;  /* 0x00000000006c7805 */ /* 0x000fe2000001ff00 */
[----:B------:R-:W-:Y:S01]  /*1a20*/  UMOV UR13, 0x40000040 ;  /* 0x40000040000d7882 */ /* 0x000fe20000000000 */
[----:B------:R-:W-:Y:S01]  /*1a30*/  UMOV UR15, 0x40000040 ;  /* 0x40000040000f7882 */ /* 0x000fe20000000000 */
        /* <DEDUP_REMOVED lines=16> */
[----:B------:R-:W-:Y:S01]  /*1b40*/  CS2R R140, SRZ ;  /* 0x00000000008c7805 */ /* 0x000fe2000001ff00 */
[----:B------:R-:W-:Y:S02]  /*1b50*/  IMAD.MOV.U32 R143, RZ, RZ, RZ ;  /* 0x000000ffff8f7224 */ /* 0x000fe400078e00ff */
[----:B------:R-:W-:Y:S01]  /*1b60*/  IMAD.MOV.U32 R145, RZ, RZ, RZ ;  /* 0x000000ffff917224 */ /* 0x000fe200078e00ff */
[----:B------:R-:W-:Y:S01]  /*1b70*/  QGMMA.64x64x32.F32.E4M3.E4M3 R56, gdesc[UR12], R56 ;  /* 0x00e000000c3879f3 */ /* 0x000fe20008700838 */
[----:B------:R-:W-:Y:S01]  /*1b80*/  UMOV UR12, UR6 ;  /* 0x00000006000c7c82 */ /* 0x000fe20008000000 */
[----:B------:R-:W-:Y:S01]  /*1b90*/  UMOV UR13, 0x40000040 ;  /* 0x40000040000d7882 */ /* 0x000fe20000000000 */
[----:B------:R-:W-:Y:S01]  /*1ba0*/  UIADD3 UR6, UR8, 0x404, URZ ;  /* 0x0000040408067890 */ /* 0x000fe2000fffe03f */
[----:B------:R-:W-:Y:S01]  /*1bb0*/  QGMMA.64x64x32.F32.E4M3.E4M3 R24, gdesc[UR12], R24 ;  /* 0x00e000000c1879f3 */ /* 0x000fe20008700818 */
[----:B------:R-:W-:-:S02]  /*1bc0*/  UIADD3 UR12, UR8, 0x4, URZ ;  /* 0x00000004080c7890 */ /* 0x000fc4000fffe03f */
[----:B------:R-:W-:Y:S01]  /*1bd0*/  UIADD3 UR14, UR7, 0x4, URZ ;  /* 0x00000004070e7890 */ /* 0x000fe2000fffe03f */
[----:B------:R-:W-:Y:S01]  /*1be0*/  UMOV UR13, 0x40000040 ;  /* 0x40000040000d7882 */ /* 0x000fe20000000000 */
[----:B------:R-:W-:-:S07]  /*1bf0*/  UMOV UR15, 0x40000040 ;  /* 0x40000040000f7882 */ /* 0x000fce0000000000 */
[----:B------:R-:W-:Y:S01]  /*1c00*/  QGMMA.64x64x32.F32.E4M3.E4M3 R56, gdesc[UR12], R56 ;  /* 0x00e000000c3879f3 */ /* 0x000fe20008700838 */
[----:B------:R-:W-:Y:S01]  /*1c10*/  UMOV UR12, UR6 ;  /* 0x00000006000c7c82 */ /* 0x000fe20008000000 */
[----:B------:R-:W-:Y:S01]  /*1c20*/  UMOV UR13, 0x40000040 ;  /* 0x40000040000d7882 */ /* 0x000fe20000000000 */
[----:B------:R-:W-:Y:S01]  /*1c30*/  UMOV UR6, 0x4 ;  /* 0x0000000400067882 */ /* 0x000fe20000000000 */
[----:B------:R-:W-:Y:S01]  /*1c40*/  QGMMA.64x64x32.F32.E4M3.E4M3 R24, gdesc[UR12], R24 ;  /* 0x00e000000c1879f3 */ /* 0x000fe20008700818 */
[----:B------:R-:W-:Y:S02]  /*1c50*/  UIADD3 UR14, UR7, 0x6, URZ ;  /* 0x00000006070e7890 */ /* 0x000fe4000fffe03f */
[----:B------:R-:W-:Y:S01]  /*1c60*/  UIADD3 UR12, UR8, 0x6, URZ ;  /* 0x00000006080c7890 */ /* 0x000fe2000fffe03f */
[----:B------:R-:W-:Y:S01]  /*1c70*/  ULDC UR7, c[0x0][0x50c] ;  /* 0x0001430000077ab9 */ /* 0x000fe20000000800 */
[----:B------:R-:W-:Y:S02]  /*1c80*/  UIADD3 UR8, UR8, 0x406, URZ ;  /* 0x0000040608087890 */ /* 0x000fe4000fffe03f */
[----:B------:R-:W-:Y:S01]  /*1c90*/  UISETP.NE.AND UP0, UPT, UR7, 0x4, UPT ;  /* 0x000000040700788c */ /* 0x000fe2000bf05270 */
[----:B------:R-:W-:Y:S01]  /*1ca0*/  UMOV UR13, 0x40000040 ;  /* 0x40000040000d7882 */ /* 0x000fe20000000000 */
[----:B------:R-:W-:-:S02]  /*1cb0*/  UMOV UR15, 0x40000040 ;  /* 0x40000040000f7882 */ /* 0x000fc40000000000 */
[----:B------:R-:W-:-:S06]  /*1cc0*/  USEL UR7, URZ, 0x1, UP0 ;  /* 0x000000013f077887 */ /* 0x000fcc0008000000 */
[----:B------:R-:W-:Y:S01]  /*1cd0*/  ISETP.NE.AND P0, PT, RZ, UR7, PT ;  /* 0x00000007ff007c0c */ /* 0x000fe2000bf05270 */
[----:B------:R-:W-:Y:S01]  /*1ce0*/  QGMMA.64x64x32.F32.E4M3.E4M3 R56, gdesc[UR12], R56 ;  /* 0x00e000000c3879f3 */ /* 0x000fe20008700838 */
[----:B------:R-:W-:Y:S01]  /*1cf0*/  UMOV UR12, UR8 ;  /* 0x00000008000c7c82 */ /* 0x000fe20008000000 */
[----:B------:R-:W-:Y:S02]  /*1d00*/  UMOV UR13, 0x40000040 ;  /* 0x40000040000d7882 */ /* 0x000fe40000000000 */
[----:B------:R-:W-:Y:S08]  /*1d10*/  QGMMA.64x64x32.F32.E4M3.E4M3 R24, gdesc[UR12], R24, gsb0 ;  /* 0x00e000000c1879f3 */ /* 0x000ff00008000818 */
[----:B------:R-:W-:Y:S05]  /*1d20*/  @!P0 BRA `(.L_x_22) ;  /* 0x0000000400088947 */ /* 0x000fea0003800000 */
[----:B------:R-:W-:Y:S02]  /*1d30*/  WARPGROUP.DEPBAR.LE gsb0, 0x0 ;  /* 0x00008000000079c5 */ /* 0x000fe40000010000 */
[----:B------:R-:W-:-:S01]  /*1d40*/  FADD R145, RZ, R56 ;  /* 0x00000038ff917221 */ /* 0x000fc20000000000 */
[----:B------:R-:W-:Y:S01]  /*1d50*/  FADD R140, RZ, R57 ;  /* 0x00000039ff8c7221 */ /* 0x000fe20000000000 */
        /* <DEDUP_REMOVED lines=62> */
[----:B------:R-:W-:-:S06]  /*2140*/  UMOV UR6, URZ ;  /* 0x0000003f00067c82 */ /* 0x000fcc0008000000 */
.L_x_22:
[----:B------:R-:W-:-:S04]  /*2150*/  UIADD3 UR12, UR5, 0x1, URZ ;  /* 0x00000001050c7890 */ /* 0x000fc8000fffe03f */
[----:B------:R-:W-:-:S04]  /*2160*/  UISETP.NE.AND UP0, UPT, UR12, 0x4, UPT ;  /* 0x000000040c00788c */ /* 0x000fc8000bf05270 */
[----:B------:R-:W-:Y:S02]  /*2170*/  USEL UR8, URZ, 0x1, UP0 ;  /* 0x000000013f087887 */ /* 0x000fe40008000000 */
[----:B------:R-:W-:Y:S02]  /*2180*/  USEL UR12, UR12, URZ, UP0 ;  /* 0x0000003f0c0c7287 */ /* 0x000fe40008000000 */
[----:B------:R-:W-:-:S06]  /*2190*/  ULOP3.LUT UR8, UR4, UR8, URZ, 0x3c, !UPT ;  /* 0x0000000804087292 */ /* 0x000fcc000f8e3c3f */
[----:B------:R-:W-:Y:S01]  /*21a0*/  IMAD.U32 R144, RZ, RZ, UR8 ;  /* 0x00000008ff907e24 */ /* 0x000fe2000f8e00ff */
[----:B------:R-:W-:-:S06]  /*21b0*/  UMOV UR8, 0x1 ;  /* 0x0000000100087882 */ /* 0x000fcc0000000000 */
.L_x_17:
[----:B------:R-:W-:-:S04]  /*21c0*/  UISETP.LT.AND UP0, UPT, UR9, 0x1, UPT ;  /* 0x000000010900788c */ /* 0x000fc8000bf01270 */
[----:B------:R-:W-:-:S04]  /*21d0*/  USEL UR13, UR9, 0x1, UP0 ;  /* 0x00000001090d7887 */ /* 0x000fc80008000000 */
[----:B------:R-:W-:-:S04]  /*21e0*/  UIADD3 UR13, UR9, -UR13, URZ ;  /* 0x8000000d090d7290 */ /* 0x000fc8000fffe03f */
[----:B------:R-:W-:-:S06]  /*21f0*/  UISETP.GE.AND UP0, UPT, UR13, 0x1, UPT ;  /* 0x000000010d00788c */ /* 0x000fcc000bf06270 */
[----:B------:R-:W-:-:S13]  /*2200*/  PLOP3.LUT P0, PT, PT, PT, UP0, 0x80, 0x0 ;  /* 0x000000000000781c */ /* 0x000fda0003f0f008 */
[----:B------:R-:W-:Y:S05]  /*2210*/  @!P0 BRA `(.L_x_23) ;  /* 0x0000000800788947 */ /* 0x000fea0003800000 */
[----:B01----:R-:W-:Y:S01]  /*2220*/  IMAD.U32 R12, RZ, RZ, UR13 ;  /* 0x0000000dff0c7e24 */ /* 0x003fe2000f8e00ff */
[----:B------:R-:W-:Y:S01]  /*2230*/  ULDC UR14, c[0x0][0x50c] ;  /* 0x00014300000e7ab9 */ /* 0x000fe20000000800 */
[----:B------:R-:W-:-:S07]  /*2240*/  IMAD.U32 R13, RZ, RZ, UR5 ;  /* 0x00000005ff0d7e24 */ /* 0x000fce000f8e00ff */
.L_x_31:
[----:B------:R-:W-:-:S13]  /*2250*/  ISETP.NE.AND P1, PT, R142, 0x3, PT ;  /* 0x000000038e00780c */ /* 0x000fda0003f25270 */
[----:B------:R-:W-:Y:S05]  /*2260*/  @!P1 BRA `(.L_x_24) ;  /* 0x0000000000049947 */ /* 0x000fea0003800000 */
[----:B------:R-:W-:Y:S01]  /*2270*/  BPT.TRAP 0x1 ;  /* 0x000000040000795c */ /* 0x000fe20000300000 */
.L_x_24:
[----:B------:R-:W0:Y:S01]  /*2280*/  S2UR UR13, SR_CgaCtaId ;  /* 0x00000000000d79c3 */ /* 0x000e220000008800 */
[----:B------:R-:W-:Y:S01]  /*2290*/  UMOV UR10, 0x400 ;  /* 0x00000400000a7882 */ /* 0x000fe20000000000 */
[----:B------:R-:W-:Y:S01]  /*22a0*/  SHF.L.U32 R14, R144, 0x1f, RZ ;  /* 0x0000001f900e7819 */ /* 0x000fe200000006ff */
[----:B0-----:R-:W-:-:S04]  /*22b0*/  ULEA UR10, UR13, UR10, 0x18 ;  /* 0x0000000a0d0a7291 */ /* 0x001fc8000f8ec03f */
[----:B------:R-:W-:-:S09]  /*22c0*/  ULEA UR13, UR12, UR10, 0x3 ;  /* 0x0000000a0c0d7291 */ /* 0x000fd2000f8e183f */
[----:B------:R0:W1:Y:S01]  /*22d0*/  SYNCS.PHASECHK.TRANS64.TRYWAIT P0, [UR13], R14 ;  /* 0x0000000eff0075a7 */ /* 0x000062000800014d */
[----:B------:R-:W-:Y:S05]  /*22e0*/  @!P1 BRA `(.L_x_25) ;  /* 0x0000000000049947 */ /* 0x000fea0003800000 */
[----:B------:R-:W-:Y:S01]  /*22f0*/  BPT.TRAP 0x1 ;  /* 0x000000040000795c */ /* 0x000fe20000300000 */
.L_x_25:
[----:B-1----:R-:W-:Y:S05]  /*2300*/  @P0 BRA `(.L_x_26) ;  /* 0x0000000000080947 */ /* 0x002fea0003800000 */
[----:B------:R-:W1:Y:S02]  /*2310*/  SYNCS.PHASECHK.TRANS64.TRYWAIT P0, [UR13], R14 ;  /* 0x0000000eff0075a7 */ /* 0x000e64000800014d */
[----:B-1----:R-:W-:Y:S05]  /*2320*/  @!P0 BRA `(.L_x_27) ;  /* 0x00000074007c8947 */ /* 0x002fea0003800000 */
.L_x_26:
[----:B------:R-:W-:Y:S01]  /*2330*/  UIADD3 UR13, UR10, 0x20100, URZ ;  /* 0x000201000a0d7890 */ /* 0x000fe2000fffe03f */
[----:B------:R-:W-:Y:S01]  /*2340*/  WARPGROUP.ARRIVE ;  /* 0x00000000000079c5 */ /* 0x000fe20000000000 */
[----:B------:R-:W-:Y:S02]  /*2350*/  UISETP.NE.AND UP0, UPT, UR7, URZ, UPT ;  /* 0x0000003f0700728c */ /* 0x000fe4000bf05270 */
[----:B------:R-:W-:Y:S02]  /*2360*/  USHF.R.U32.HI UR13, URZ, 0x4, UR13 ;  /* 0x000000043f0d7899 */ /* 0x000fe4000801160d */
[----:B------:R-:W-:Y:S02]  /*2370*/  USEL UR8, UR8, URZ, !UP0 ;  /* 0x0000003f08087287 */ /* 0x000fe4000c000000 */
[----:B------:R-:W-:Y:S02]  /*2380*/  ULOP3.LUT UR13, UR13, 0x3fff, URZ, 0xc0, !UPT ;  /* 0x00003fff0d0d7892 */ /* 0x000fe4000f8ec03f */
[----:B------:R-:W-:-:S02]  /*2390*/  ULOP3.LUT UR7, UR11, 0x10000, URZ, 0xfc, !UPT ;  /* 0x000100000b077892 */ /* 0x000fc4000f8efc3f */
[----:B------:R-:W-:Y:S02]  /*23a0*/  ULOP3.LUT UR13, UR13, 0x10000, URZ, 0xfc, !UPT ;  /* 0x000100000d0d7892 */ /* 0x000fe4000f8efc3f */
[----:B------:R-:W-:Y:S02]  /*23b0*/  UISETP.NE.U32.AND UP0, UPT, UR8, URZ, UPT ;  /* 0x0000003f0800728c */ /* 0x000fe4000bf05070 */
[----:B------:R-:W-:Y:S02]  /*23c0*/  ULEA UR8, UR12, UR7, 0xb ;  /* 0x000000070c087291 */ /* 0x000fe4000f8e583f */
[----:B------:R-:W-:Y:S02]  /*23d0*/  ULEA UR7, UR12, UR13, 0x9 ;  /* 0x0000000d0c077291 */ /* 0x000fe4000f8e483f */
[----:B------:R-:W-:Y:S01]  /*23e0*/  UIADD3 UR13, UR8, 0x400, URZ ;  /* 0x00000400080d7890 */ /* 0x000fe2000fffe03f */
[----:B------:R-:W-:Y:S02]  /*23f0*/  UMOV UR17, 0x40000040 ;  /* 0x4000004000117882 */ /* 0x000fe40000000000 */
[----:B------:R-:W-:Y:S01]  /*2400*/  UMOV UR16, UR8 ;  /* 0x0000000800107c82 */ /* 0x000fe20008000000 */
[----:B------:R-:W-:Y:S01]  /*2410*/  UMOV UR19, 0x40000040 ;  /* 0x4000004000137882 */ /* 0x000fe20000000000 */
[----:B------:R-:W-:Y:S01]  /*2420*/  UMOV UR18, UR7 ;  /* 0x0000000700127c82 */ /* 0x000fe20008000000 */
[----:B------:R-:W-:Y:S01]  /*2430*/  UIADD3 UR6, UR6, 0x4, URZ ;  /* 0x0000000406067890 */ /* 0x000fe2000fffe03f */
[----:B------:R-:W-:Y:S01]  /*2440*/  QGMMA.64x64x32.F32.E4M3.E4M3 R56, gdesc[UR16], R56, UP0 ;  /* 0x00e00000103879f3 */ /* 0x000fe2000bf00838 */
[----:B------:R-:W-:Y:S01]  /*2450*/  UMOV UR16, UR13 ;  /* 0x0000000d00107c82 */ /* 0x000fe20008000000 */
[----:B------:R-:W-:Y:S01]  /*2460*/  UMOV UR17, 0x40000040 ;  /* 0x4000004000117882 */ /* 0x000fe20000000000 */
[----:B------:R-:W-:Y:S01]  /*2470*/  UIADD3 UR13, UR8, 0x402, URZ ;  /* 0x00000402080d7890 */ /* 0x000fe2000fffe03f */
[----:B------:R-:W-:Y:S01]  /*2480*/  QGMMA.64x64x32.F32.E4M3.E4M3 R24, gdesc[UR16], R24, UP0 ;  /* 0x00e00000101879f3 */ /* 0x000fe2000bf00818 */
[----:B------:R-:W-:-:S02]  /*2490*/  UIADD3 UR16, UR8, 0x2, URZ ;  /* 0x0000000208107890 */ /* 0x000fc4000fffe03f */
[----:B------:R-:W-:Y:S01]  /*24a0*/  UIADD3 UR18, UR7, 0x2, URZ ;  /* 0x0000000207127890 */ /* 0x000fe2000fffe03f */
[----:B------:R-:W-:Y:S01]  /*24b0*/  UMOV UR17, 0x40000040 ;  /* 0x4000004000117882 */ /* 0x000fe20000000000 */
[----:B------:R-:W-:Y:S01]  /*24c0*/  UMOV UR19, 0x40000040 ;  /* 0x4000004000137882 */ /* 0x000fe20000000000 */
[----:B------:R-:W-:-:S06]  /*24d0*/  UISETP.NE.AND UP0, UPT, UR6, UR14, UPT ;  /* 0x0000000e0600728c */ /* 0x000fcc000bf05270 */
[----:B------:R-:W-:Y:S01]  /*24e0*/  QGMMA.64x64x32.F32.E4M3.E4M3 R56, gdesc[UR16], R56 ;  /* 0x00e00000103879f3 */ /* 0x000fe20008700838 */
[----:B------:R-:W-:Y:S01]  /*24f0*/  UMOV UR16, UR13 ;  /* 0x0000000d00107c82 */ /* 0x000fe20008000000 */
[----:B------:R-:W-:Y:S01]  /*2500*/  UMOV UR17, 0x40000040 ;  /* 0x4000004000117882 */ /* 0x000fe20000000000 */
[----:B------:R-:W-:Y:S01]  /*2510*/  UIADD3 UR13, UR8, 0x404, URZ ;  /* 0x00000404080d7890 */ /* 0x000fe2000fffe03f */
[----:B------:R-:W-:Y:S01]  /*2520*/  QGMMA.64x64x32.F32.E4M3.E4M3 R24, gdesc[UR16], R24 ;  /* 0x00e00000101879f3 */ /* 0x000fe20008700818 */
[----:B------:R-:W-:Y:S02]  /*2530*/  UIADD3 UR16, UR8, 0x4, URZ ;  /* 0x0000000408107890 */ /* 0x000fe4000fffe03f */
[----:B------:R-:W-:Y:S01]  /*2540*/  UIADD3 UR18, UR7, 0x4, URZ ;  /* 0x0000000407127890 */ /* 0x000fe2000fffe03f */
[----:B------:R-:W-:Y:S01]  /*2550*/  UMOV UR17, 0x40000040 ;  /* 0x4000004000117882 */ /* 0x000fe20000000000 */
[----:B------:R-:W-:-:S07]  /*2560*/  UMOV UR19, 0x40000040 ;  /* 0x4000004000137882 */ /* 0x000fce0000000000 */
[----:B------:R-:W-:Y:S01]  /*2570*/  QGMMA.64x64x32.F32.E4M3.E4M3 R56, gdesc[UR16], R56 ;  /* 0x00e00000103879f3 */ /* 0x000fe20008700838 */
[----:B------:R-:W-:Y:S01]  /*2580*/  UMOV UR16, UR13 ;  /* 0x0000000d00107c82 */ /* 0x000fe20008000000 */
[----:B------:R-:W-:Y:S02]  /*2590*/  UMOV UR17, 0x40000040 ;  /* 0x4000004000117882 */ /* 0x000fe40000000000 */
[----:B------:R-:W-:Y:S01]  /*25a0*/  QGMMA.64x64x32.F32.E4M3.E4M3 R24, gdesc[UR16], R24 ;  /* 0x00e00000101879f3 */ /* 0x000fe20008700818 */
[----:B------:R-:W-:Y:S02]  /*25b0*/  UIADD3 UR16, UR8, 0x6, URZ ;  /* 0x0000000608107890 */ /* 0x000fe4000fffe03f */
[----:B------:R-:W-:Y:S02]  /*25c0*/  UIADD3 UR18, UR7, 0x6, URZ ;  /* 0x0000000607127890 */ /* 0x000fe4000fffe03f */
[----:B------:R-:W-:Y:S01]  /*25d0*/  UIADD3 UR8, UR8, 0x406, URZ ;  /* 0x0000040608087890 */ /* 0x000fe2000fffe03f */
[----:B------:R-:W-:Y:S01]  /*25e0*/  UMOV UR17, 0x40000040 ;  /* 0x4000004000117882 */ /* 0x000fe20000000000 */
[----:B------:R-:W-:Y:S01]  /*25f0*/  UMOV UR19, 0x40000040 ;  /* 0x4000004000137882 */ /* 0x000fe20000000000 */
[----:B------:R-:W-:-:S06]  /*2600*/  USEL UR7, URZ, 0x1, UP0 ;  /* 0x000000013f077887 */ /* 0x000fcc0008000000 */
[----:B------:R-:W-:Y:S01]  /*2610*/  ISETP.NE.AND P0, PT, RZ, UR7, PT ;  /* 0x00000007ff007c0c */ /* 0x000fe2000bf05270 */
[----:B------:R-:W-:Y:S01]  /*2620*/  QGMMA.64x64x32.F32.E4M3.E4M3 R56, gdesc[UR16], R56 ;  /* 0x00e00000103879f3 */ /* 0x000fe20008700838 */
[----:B------:R-:W-:Y:S01]  /*2630*/  UMOV UR16, UR8 ;  /* 0x0000000800107c82 */ /* 0x000fe20008000000 */
[----:B------:R-:W-:Y:S02]  /*2640*/  UMOV UR17, 0x40000040 ;  /* 0x4000004000117882 */ /* 0x000fe40000000000 */
[----:B------:R-:W-:Y:S03]  /*2650*/  QGMMA.64x64x32.F32.E4M3.E4M3 R24, gdesc[UR16], R24, gsb0 ;  /* 0x00e00000101879f3 */ /* 0x000fe60008000818 */
[----:B------:R-:W-:-:S05]  /*2660*/  WARPGROUP.DEPBAR.LE gsb0, 0x1 ;  /* 0x00008000000079c5 */ /* 0x000fca0000010100 */
[----:B------:R-:W-:Y:S05]  /*2670*/  @!P0 BRA `(.L_x_28) ;  /* 0x0000000400088947 */ /* 0x000fea0003800000 */
[----:B------:R-:W-:Y:S02]  /*2680*/  WARPGROUP.DEPBAR.LE gsb0, 0x0 ;  /* 0x00008000000079c5 */ /* 0x000fe40000010000 */
[----:B------:R-:W-:-:S01]  /*2690*/  FADD R145, R56, R145 ;  /* 0x0000009138917221 */ /* 0x000fc20000000000 */
[----:B------:R-:W-:Y:S01]  /*26a0*/  FADD R140, R57, R140 ;  /* 0x0000008c398c7221 */ /* 0x000fe20000000000 */
        /* <DEDUP_REMOVED lines=62> */
[----:B------:R-:W-:-:S06]  /*2a90*/  UMOV UR6, URZ ;  /* 0x0000003f00067c82 */ /* 0x000fcc0008000000 */
.L_x_28:
[----:B------:R-:W-:Y:S05]  /*2aa0*/  @!P1 BRA `(.L_x_29) ;  /* 0x0000000000049947 */ /* 0x000fea0003800000 */
[----:B------:R-:W-:Y:S01]  /*2ab0*/  BPT.TRAP 0x1 ;  /* 0x000000040000795c */ /* 0x000fe20000300000 */
.L_x_29:
[----:B------:R-:W-:-:S13]  /*2ac0*/  ISETP.NE.AND P0, PT, R6, RZ, PT ;  /* 0x000000ff0600720c */ /* 0x000fda0003f05270 */
[----:B01----:R-:W-:-:S05]  /*2ad0*/  @P0 LEA R14, R13, UR10, 0x3 ;  /* 0x0000000a0d0e0c11 */ /* 0x003fca000f8e18ff */
[----:B------:R-:W-:-:S05]  /*2ae0*/  @P0 VIADD R14, R14, 0x20 ;  /* 0x000000200e0e0836 */ /* 0x000fca0000000000 */
[----:B------:R-:W-:-:S04]  /*2af0*/  @P0 PRMT R14, R5, 0x654, R14 ;  /* 0x00000654050e0816 */ /* 0x000fc8000000000e */
[----:B------:R0:W-:Y:S01]  /*2b00*/  @P0 SYNCS.ARRIVE.TRANS64.RED.A1T0 RZ, [R14+URZ], RZ ;  /* 0x000000ff0eff09a7 */ /* 0x0001e2000810043f */
[----:B------:R-:W-:-:S13]  /*2b10*/  ISETP.GT.U32.AND P0, PT, R4, 0x1, PT ;  /* 0x000000010400780c */ /* 0x000fda0003f04070 */
[----:B0-----:R-:W-:Y:S05]  /*2b20*/  @P0 BRA `(.L_x_30) ;  /* 0x0000000000040947 */ /* 0x001fea0003800000 */
[----:B------:R-:W-:Y:S01]  /*2b30*/  BPT.TRAP 0x1 ;  /* 0x000000040000795c */ /* 0x000fe20000300000 */
.L_x_30:
[----:B------:R-:W-:Y:S01]  /*2b40*/  UIADD3 UR12, UR12, 0x1, URZ ;  /* 0x000000010c0c7890 */ /* 0x000fe2000fffe03f */
[C---:B------:R-:W-:Y:S01]  /*2b50*/  ISETP.GT.AND P1, PT, R12.reuse, 0x1, PT ;  /* 0x000000010c00780c */ /* 0x040fe20003f24270 */
[----:B------:R-:W-:Y:S02]  /*2b60*/  VIADD R13, R13, 0x1 ;  /* 0x000000010d0d7836 */ /* 0x000fe40000000000 */
[----:B------:R-:W-:Y:S01]  /*2b70*/  UISETP.NE.AND UP0, UPT, UR12, 0x4, UPT ;  /* 0x000000040c00788c */ /* 0x000fe2000bf05270 */
[----:B------:R-:W-:Y:S02]  /*2b80*/  VIADD R12, R12, 0xffffffff ;  /* 0xffffffff0c0c7836 */ /* 0x000fe40000000000 */
[C---:B------:R-:W-:Y:S01]  /*2b90*/  ISETP.NE.AND P0, PT, R13.reuse, 0x4, PT ;  /* 0x000000040d00780c */ /* 0x040fe20003f05270 */
[----:B------:R-:W-:Y:S02]  /*2ba0*/  USEL UR8, URZ, 0x1, UP0 ;  /* 0x000000013f087887 */ /* 0x000fe40008000000 */
[----:B------:R-:W-:Y:S01]  /*2bb0*/  USEL UR12, UR12, URZ, UP0 ;  /* 0x0000003f0c0c7287 */ /* 0x000fe20008000000 */
[----:B------:R-:W-:-:S03]  /*2bc0*/  SEL R13, R13, RZ, P0 ;  /* 0x000000ff0d0d7207 */ /* 0x000fc60000000000 */
[----:B------:R-:W-:Y:S01]  /*2bd0*/  LOP3.LUT R144, R144, UR8, RZ, 0x3c, !PT ;  /* 0x0000000890907c12 */ /* 0x000fe2000f8e3cff */
[----:B------:R-:W-:Y:S01]  /*2be0*/  UMOV UR8, 0x1 ;  /* 0x0000000100087882 */ /* 0x000fe20000000000 */
[----:B------:R-:W-:Y:S06]  /*2bf0*/  @P1 BRA `(.L_x_31) ;  /* 0xfffffff400941947 */ /* 0x000fec000383ffff */
.L_x_23:
[----:B------:R-:W-:Y:S01]  /*2c00*/  UISETP.NE.AND UP0, UPT, UR6, URZ, UPT ;  /* 0x0000003f0600728c */ /* 0x000fe2000bf05270 */
[----:B01----:R-:W0:Y:S03]  /*2c10*/  LDC R12, c[0x0][0x28c] ;  /* 0x0000a300ff0c7b82 */ /* 0x003e260000000800 */
[----:B------:R-:W-:-:S06]  /*2c20*/  USEL UR6, URZ, 0x1, !UP0 ;  /* 0x000000013f067887 */ /* 0x000fcc000c000000 */
[----:B------:R-:W-:Y:S02]  /*2c30*/  ISETP.NE.AND P0, PT, RZ, UR6, PT ;  /* 0x00000006ff007c0c */ /* 0x000fe4000bf05270 */
[----:B0-----:R-:W-:-:S11]  /*2c40*/  ISETP.GE.AND P1, PT, R12, 0x1, PT ;  /* 0x000000010c00780c */ /* 0x001fd60003f26270 */
[----:B------:R-:W-:Y:S05]  /*2c50*/  @!P0 BRA `(.L_x_32) ;  /* 0x0000000400048947 */ /* 0x000fea0003800000 */
[----:B------:R-:W-:Y:S02]  /*2c60*/  WARPGROUP.DEPBAR.LE gsb0, 0x0 ;  /* 0x00008000000079c5 */ /* 0x000fe40000010000 */
[----:B------:R-:W-:Y:S01]  /*2c70*/  FADD R145, R56, R145 ;  /* 0x0000009138917221 */ /* 0x000fe20000000000 */
        /* <DEDUP_REMOVED lines=62> */
[----:B------:R-:W-:-:S07]  /*3060*/  FADD R18, R18, R55 ;  /* 0x0000003712127221 */ /* 0x000fce0000000000 */
.L_x_32:
[----:B------:R-:W-:Y:S02]  /*3070*/  WARPGROUP.DEPBAR.LE gsb0, 0x0 ;  /* 0x00008000000079c5 */ /* 0x000fe40000010000 */
[----:B------:R-:W-:Y:S05]  /*3080*/  @!P1 BRA `(.L_x_33) ;  /* 0x0000000000489947 */ /* 0x000fea0003800000 */
[----:B------:R-:W-:-:S13]  /*3090*/  ISETP.NE.AND P0, PT, R142, 0x3, PT ;  /* 0x000000038e00780c */ /* 0x000fda0003f05270 */
[----:B------:R-:W-:Y:S05]  /*30a0*/  @!P0 BRA `(.L_x_34) ;  /* 0x0000000000048947 */ /* 0x000fea0003800000 */
[----:B------:R-:W-:Y:S01]  /*30b0*/  BPT.TRAP 0x1 ;  /* 0x000000040000795c */ /* 0x000fe20000300000 */
.L_x_34:
[----:B------:R-:W-:Y:S01]  /*30c0*/  ISETP.NE.AND P0, PT, R6, RZ, PT ;  /* 0x000000ff0600720c */ /* 0x000fe20003f05270 */
[----:B------:R-:W-:Y:S01]  /*30d0*/  UISETP.LT.AND UP1, UPT, UR9, 0x1, UPT ;  /* 0x000000010900788c */ /* 0x000fe2000bf21270 */
[----:B------:R-:W-:-:S11]  /*30e0*/  IMAD.U32 R13, RZ, RZ, UR10 ;  /* 0x0000000aff0d7e24 */ /* 0x000fd6000f8e00ff */
[----:B------:R-:W-:-:S05]  /*30f0*/  VOTEU.ANY UP0, P0 ;  /* 0x00000000003f7886 */ /* 0x000fca0000000100 */
[----:B------:R-:W-:-:S04]  /*3100*/  @UP0 USEL UR6, UR9, 0x1, UP1 ;  /* 0x0000000109060887 */ /* 0x000fc80008800000 */
[----:B------:R-:W-:-:S06]  /*3110*/  @UP0 UIADD3 UR6, UR5, UR9, -UR6 ;  /* 0x0000000905060290 */ /* 0x000fcc000fffe806 */
[----:B------:R-:W-:-:S04]  /*3120*/  IMAD.U32 R12, RZ, RZ, UR6 ;  /* 0x00000006ff0c7e24 */ /* 0x000fc8000f8e00ff */
[----:B------:R-:W-:-:S05]  /*3130*/  @P0 IMAD.SHL.U32 R12, R12, 0x8, RZ ;  /* 0x000000080c0c0824 */ /* 0x000fca00078e00ff */
[----:B------:R-:W-:-:S04]  /*3140*/  @P0 LOP3.LUT R12, R12, 0x18, RZ, 0xc0, !PT ;  /* 0x000000180c0c0812 */ /* 0x000fc800078ec0ff */
[----:B------:R-:W-:-:S04]  /*3150*/  @P0 IADD3 R12, R13, 0x20, R12 ;  /* 0x000000200d0c0810 */ /* 0x000fc80007ffe00c */
[----:B------:R-:W-:-:S04]  /*3160*/  @P0 PRMT R12, R5, 0x654, R12 ;  /* 0x00000654050c0816 */ /* 0x000fc8000000000c */
[----:B------:R0:W-:Y:S01]  /*3170*/  @P0 SYNCS.ARRIVE.TRANS64.RED.A1T0 RZ, [R12+URZ], RZ ;  /* 0x000000ff0cff09a7 */ /* 0x0001e2000810043f */
[----:B------:R-:W-:-:S13]  /*3180*/  ISETP.GT.U32.AND P0, PT, R4, 0x1, PT ;  /* 0x000000010400780c */ /* 0x000fda0003f04070 */
[----:B0-----:R-:W-:Y:S05]  /*3190*/  @P0 BRA `(.L_x_33) ;  /* 0x0000000000040947 */ /* 0x001fea0003800000 */
[----:B------:R-:W-:Y:S01]  /*31a0*/  BPT.TRAP 0x1 ;  /* 0x000000040000795c */ /* 0x000fe20000300000 */
.L_x_33:
[----:B------:R-:W0:Y:S01]  /*31b0*/  LDC R24, c[0x0][0x288] ;  /* 0x0000a200ff187b82 */ /* 0x000e220000000800 */
[----:B------:R-:W-:Y:S01]  /*31c0*/  IMAD.SHL.U32 R35, R10, 0x40, RZ ;  /* 0x000000400a237824 */ /* 0x000fe200078e00ff */
[--C-:B------:R-:W-:Y:S01]  /*31d0*/  SHF.R.U32.HI R12, RZ, 0x2, R0.reuse ;  /* 0x00000002ff0c7819 */ /* 0x100fe20000011600 */
[----:B------:R-:W-:Y:S01]  /*31e0*/  IMAD.SHL.U32 R36, R11, 0x100, RZ ;  /* 0x000001000b247824 */ /* 0x000fe200078e00ff */
[C---:B------:R-:W-:Y:S01]  /*31f0*/  LOP3.LUT R14, R0.reuse, 0x60, RZ, 0xc0, !PT ;  /* 0x00000060000e7812 */ /* 0x040fe200078ec0ff */
[----:B------:R-:W-:Y:S01]  /*3200*/  ULDC UR6, c[0x0][0x284] ;  /* 0x0000a10000067ab9 */ /* 0x000fe20000000800 */
[----:B------:R-:W-:Y:S01]  /*3210*/  SHF.R.U32.HI R15, RZ, 0x7, R0 ;  /* 0x00000007ff0f7819 */ /* 0x000fe20000011600 */
[----:B------:R-:W-:Y:S01]  /*3220*/  IMAD.SHL.U32 R28, R0, 0x2, RZ ;  /* 0x00000002001c7824 */ /* 0x000fe200078e00ff */
[----:B------:R-:W-:Y:S01]  /*3230*/  LOP3.LUT R13, R12, 0x7, RZ, 0xc0, !PT ;  /* 0x000000070c0d7812 */ /* 0x000fe200078ec0ff */
[----:B------:R-:W-:Y:S01]  /*3240*/  IMAD.MOV.U32 R34, RZ, RZ, -0x1 ;  /* 0xffffffffff227424 */ /* 0x000fe200078e00ff */
[----:B------:R-:W-:-:S02]  /*3250*/  SHF.R.U32.HI R14, RZ, 0x1, R14 ;  /* 0x00000001ff0e7819 */ /* 0x000fc4000001160e */
[----:B------:R-:W-:Y:S02]  /*3260*/  LOP3.LUT R12, R15, 0x1, RZ, 0xc0, !PT ;  /* 0x000000010f0c7812 */ /* 0x000fe400078ec0ff */
[----:B------:R-:W-:Y:S02]  /*3270*/  IADD3 R25, RZ, -R14, -R13 ;  /* 0x8000000eff197210 */ /* 0x000fe40007ffe80d */
[----:B------:R-:W-:Y:S01]  /*3280*/  LOP3.LUT R15, R0, 0x3, RZ, 0xc0, !PT ;  /* 0x00000003000f7812 */ /* 0x000fe200078ec0ff */
[C---:B------:R-:W-:Y:S01]  /*3290*/  IMAD.SHL.U32 R26, R12.reuse, 0x40, RZ ;  /* 0x000000400c1a7824 */ /* 0x040fe200078e00ff */
[----:B------:R-:W-:Y:S01]  /*32a0*/  LOP3.LUT R28, R35, 0x6, R28, 0xf8, !PT ;  /* 0x00000006231c7812 */ /* 0x000fe200078ef81c */
[----:B------:R-:W-:-:S03]  /*32b0*/  IMAD R25, R12, -0x40, R25 ;  /* 0xffffffc00c197824 */ /* 0x000fc600078e0219 */
[----:B------:R-:W-:Y:S01]  /*32c0*/  LOP3.LUT R37, R26, 0x40, R13, 0xe2, !PT ;  /* 0x000000401a257812 */ /* 0x000fe200078ee20d */
[----:B------:R-:W-:Y:S01]  /*32d0*/  IMAD.WIDE R26, R11, 0x100, RZ ;  /* 0x000001000b1a7825 */ /* 0x000fe200078e02ff */
[----:B0-----:R-:W-:-:S03]  /*32e0*/  ISETP.GE.AND P0, PT, R35, R24, PT ;  /* 0x000000182300720c */ /* 0x001fc60003f06270 */
[----:B------:R-:W-:Y:S01]  /*32f0*/  IMAD R10, R15, -0x2, R24 ;  /* 0xfffffffe0f0a7824 */ /* 0x000fe200078e0218 */
[C---:B------:R-:W-:Y:S02]  /*3300*/  ISETP.GE.OR P0, PT, R36.reuse, UR6, P0 ;  /* 0x0000000624007c0c */ /* 0x040fe40008706670 */
[----:B------:R-:W-:Y:S01]  /*3310*/  IADD3 R36, -R36, UR6, R25 ;  /* 0x0000000624247c10 */ /* 0x000fe2000fffe119 */
[----:B------:R-:W-:Y:S01]  /*3320*/  IMAD.IADD R35, R10, 0x1, -R35 ;  /* 0x000000010a237824 */ /* 0x000fe200078e0a23 */
[----:B------:R-:W-:-:S09]  /*3330*/  LOP3.LUT R37, R26, R37, R14, 0xfe, !PT ;  /* 0x000000251a257212 */ /* 0x000fd200078efe0e */
[----:B------:R-:W-:Y:S05]  /*3340*/  @P0 BRA `(.L_x_35) ;  /* 0x0000004800200947 */ /* 0x000fea0003800000 */
[----:B------:R-:W0:Y:S01]  /*3350*/  LDC.64 R32, c[0x0][0x5c8] ;  /* 0x00017200ff207b82 */ /* 0x000e220000000a00 */
[----:B------:R-:W-:Y:S01]  /*3360*/  SHF.R.S32.HI R38, RZ, 0x1f, R7 ;  /* 0x0000001fff267819 */ /* 0x000fe20000011407 */
[----:B------:R-:W-:Y:S01]  /*3370*/  ULDC.64 UR6, c[0x0][0x5d0] ;  /* 0x0001740000067ab9 */ /* 0x000fe20000000a00 */
[----:B------:R-:W-:Y:S01]  /*3380*/  SHF.R.S32.HI R29, RZ, 0x1f, R28 ;  /* 0x0000001fff1d7819 */ /* 0x000fe2000001141c */
[----:B------:R-:W-:Y:S02]  /*3390*/  BSSY B0, `(.L_x_35) ;  /* 0x0000483000007945 */ /* 0x000fe40003800000 */
[----:B------:R-:W-:-:S04]  /*33a0*/  IMAD R10, R38, UR6, RZ ;  /* 0x00000006260a7c24 */ /* 0x000fc8000f8e02ff */
[C---:B------:R-:W-:Y:S02]  /*33b0*/  IMAD R13, R7.reuse, UR7, R10 ;  /* 0x00000007070d7c24 */ /* 0x040fe4000f8e020a */
[----:B------:R-:W-:Y:S01]  /*33c0*/  IMAD.WIDE.U32 R10, R7, UR6, R28 ;  /* 0x00000006070a7c25 */ /* 0x000fe2000f8e001c */
[----:B------:R-:W-:-:S03]  /*33d0*/  ULDC.64 UR6, c[0x0][0x5c0] ;  /* 0x0001700000067ab9 */ /* 0x000fc60000000a00 */
[----:B------:R-:W-:Y:S02]  /*33e0*/  IMAD.IADD R11, R11, 0x1, R13 ;  /* 0x000000010b0b7824 */ /* 0x000fe400078e020d */
[----:B0-----:R-:W-:Y:S01]  /*33f0*/  IMAD R12, R27, R32, RZ ;  /* 0x000000201b0c7224 */ /* 0x001fe200078e02ff */
[----:B------:R-:W-:-:S03]  /*3400*/  SHF.L.U64.HI R30, R32, 0x7, R33 ;  /* 0x00000007201e7819 */ /* 0x000fc60000010221 */
[C---:B------:R-:W-:Y:S02]  /*3410*/  IMAD R15, R37.reuse, R33, R12 ;  /* 0x00000021250f7224 */ /* 0x040fe400078e020c */
[----:B------:R-:W-:-:S04]  /*3420*/  IMAD.WIDE.U32 R12, R37, R32, R10 ;  /* 0x00000020250c7225 */ /* 0x000fc800078e000a */
[----:B------:R-:W-:Y:S01]  /*3430*/  IMAD.IADD R13, R13, 0x1, R15 ;  /* 0x000000010d0d7824 */ /* 0x000fe200078e020f */
[----:B------:R-:W-:Y:S01]  /*3440*/  IADD3 R24, P2, R12, UR6, RZ ;  /* 0x000000060c187c10 */ /* 0x000fe2000ff5e0ff */
[C---:B------:R-:W-:Y:S01]  /*3450*/  IMAD.SHL.U32 R11, R32.reuse, 0x80, RZ ;  /* 0x00000080200b7824 */ /* 0x040fe200078e00ff */
[C---:B------:R-:W-:Y:S02]  /*3460*/  LEA R10, P4, R32.reuse, R12, 0x3 ;  /* 0x0000000c200a7211 */ /* 0x040fe400078818ff */
[----:B------:R-:W-:Y:S02]  /*3470*/  IADD3.X R25, R13, UR7, RZ, P2, !PT ;  /* 0x000000070d197c10 */ /* 0x000fe400097fe4ff */
[----:B---3-5:R-:W-:Y:S02]  /*3480*/  FSETP.NEU.AND P2, PT, R9, RZ, PT ;  /* 0x000000ff0900720b */ /* 0x028fe40003f4d000 */
[----:B------:R-:W-:Y:S02]  /*3490*/  LEA.HI.X R31, R32, R13, R33, 0x3, P4 ;  /* 0x0000000d201f7211 */ /* 0x000fe400020f1c21 */
[----:B------:R-:W-:-:S02]  /*34a0*/  IADD3 R14, P4, R10, UR6, RZ ;  /* 0x000000060a0e7c10 */ /* 0x000fc4000ff9e0ff */
[--C-:B------:R-:W-:Y:S02]  /*34b0*/  IADD3 R12, P1, P0, R12, UR6, R11.reuse ;  /* 0x000000060c0c7c10 */ /* 0x100fe4000f83e00b */
[----:B------:R-:W-:Y:S02]  /*34c0*/  IADD3 R10, P5, P6, R10, UR6, R11 ;  /* 0x000000060a0a7c10 */ /* 0x000fe4000febe00b */
[--C-:B------:R-:W-:Y:S02]  /*34d0*/  IADD3.X R13, R13, UR7, R30.reuse, P1, P0 ;  /* 0x000000070d0d7c10 */ /* 0x100fe40008fe041e */
[C---:B------:R-:W-:Y:S02]  /*34e0*/  IADD3.X R15, R31.reuse, UR7, RZ, P4, !PT ;  /* 0x000000071f0f7c10 */ /* 0x040fe4000a7fe4ff */
[----:B------:R-:W-:Y:S01]  /*34f0*/  IADD3.X R11, R31, UR7, R30, P5, P6 ;  /* 0x000000071f0b7c10 */ /* 0x000fe2000afec41e */
[----:B------:R-:W-:Y:S06]  /*3500*/  @!P2 BRA `(.L_x_36) ;  /* 0x00000034009ca947 */ /* 0x000fec0003800000 */
[----:B------:R-:W-:Y:S01]  /*3510*/  ULDC.64 UR6, c[0x0][0x5b8] ;  /* 0x00016e0000067ab9 */ /* 0x000fe20000000a00 */
[----:B------:R-:W-:Y:S01]  /*3520*/  ISETP.GE.AND P0, PT, R36, 0x1, PT ;  /* 0x000000012400780c */ /* 0x000fe20003f06270 */
[----:B------:R-:W-:Y:S01]  /*3530*/  IMAD R30, R38, UR6, RZ ;  /* 0x00000006261e7c24 */ /* 0x000fe2000f8e02ff */
[----:B------:R-:W-:Y:S01]  /*3540*/  ULDC.64 UR10, c[0x0][0x5a8] ;  /* 0x00016a00000a7ab9 */ /* 0x000fe20000000a00 */
[----:B------:R-:W-:Y:S01]  /*3550*/  IMAD.WIDE.U32 R28, R7, UR6, R28 ;  /* 0x00000006071c7c25 */ /* 0x000fe2000f8e001c */
[----:B------:R-:W-:Y:S01]  /*3560*/  ISETP.LT.OR P4, PT, R35, 0x1, !P0 ;  /* 0x000000012300780c */ /* 0x000fe20004781670 */
[----:B------:R-:W-:Y:S02]  /*3570*/  BSSY B1, `(.L_x_37) ;  /* 0x000000c000017945 */ /* 0x000fe40003800000 */
[----:B------:R-:W-:Y:S01]  /*3580*/  IMAD R7, R7, UR7, R30 ;  /* 0x0000000707077c24 */ /* 0x000fe2000f8e021e */
[----:B------:R-:W-:Y:S02]  /*3590*/  ULDC.64 UR6, c[0x0][0x5b0] ;  /* 0x00016c0000067ab9 */ /* 0x000fe40000000a00 */
[----:B------:R-:W-:-:S02]  /*35a0*/  IMAD R32, R27, UR6, RZ ;  /* 0x000000061b207c24 */ /* 0x000fc4000f8e02ff */
[----:B------:R-:W-:Y:S02]  /*35b0*/  IMAD.IADD R29, R29, 0x1, R7 ;  /* 0x000000011d1d7824 */ /* 0x000fe400078e0207 */
[C---:B------:R-:W-:Y:S02]  /*35c0*/  IMAD R7, R37.reuse, UR7, R32 ;  /* 0x0000000725077c24 */ /* 0x040fe4000f8e0220 */
[----:B------:R-:W-:-:S03]  /*35d0*/  IMAD.WIDE.U32 R30, R37, UR6, R28 ;  /* 0x00000006251e7c25 */ /* 0x000fc6000f8e001c */
[----:B------:R-:W-:-:S04]  /*35e0*/  IADD3 R30, P1, R30, UR10, RZ ;  /* 0x0000000a1e1e7c10 */ /* 0x000fc8000ff3e0ff */
[--C-:B------:R-:W-:Y:S02]  /*35f0*/  IADD3.X R31, R31, UR11, R7.reuse, P1, !PT ;  /* 0x0000000b1f1f7c10 */ /* 0x100fe40008ffe407 */
[----:B------:R-:W-:Y:S01]  /*3600*/  PRMT R7, RZ, 0x7610, R7 ;  /* 0x00007610ff077816 */ /* 0x000fe20000000007 */
[----:B------:R-:W-:Y:S06]  /*3610*/  @P4 BRA `(.L_x_38) ;  /* 0x0000000000044947 */ /* 0x000fec0003800000 */
[----:B------:R0:W5:Y:S02]  /*3620*/  LDG.E.U8 R7, desc[UR20][R30.64] ;  /* 0x000000141e077981 */ /* 0x000164000c1e1100 */
.L_x_38:
[----:B------:R-:W-:Y:S05]  /*3630*/  BSYNC B1 ;  /* 0x0000000000017941 */ /* 0x000fea0003800000 */
.L_x_37:
[----:B-----5:R-:W-:Y:S01]  /*3640*/  LOP3.LUT R7, R7, 0xff, RZ, 0xc0, !PT ;  /* 0x000000ff07077812 */ /* 0x020fe200078ec0ff */
[----:B------:R-:W-:Y:S01]  /*3650*/  BSSY B1, `(.L_x_39) ;  /* 0x000000b000017945 */ /* 0x000fe20003800000 */
[----:B------:R-:W-:Y:S02]  /*3660*/  ISETP.LT.OR P2, PT, R35, 0x2, !P0 ;  /* 0x000000022300780c */ /* 0x000fe40004741670 */
[----:B------:R-:W-:-:S05]  /*3670*/  F2FP.F16.E4M3.UNPACK_B R7, R7 ;  /* 0x00000007ff07723e */ /* 0x000fca00020006ff */
[----:B------:R-:W-:Y:S01]  /*3680*/  HADD2.F32 R32, -RZ, R7.H0_H0 ;  /* 0x20000007ff207230 */ /* 0x000fe20000004100 */
[----:B------:R-:W-:-:S04]  /*3690*/  PRMT R7, RZ, 0x7610, R7 ;  /* 0x00007610ff077816 */ /* 0x000fc80000000007 */
[----:B------:R-:W-:-:S04]  /*36a0*/  FMUL R32, R32, R9 ;  /* 0x0000000920207220 */ /* 0x000fc80000400000 */
[----:B--2---:R-:W-:-:S05]  /*36b0*/  FFMA R32, R145, R8, R32 ;  /* 0x0000000891207223 */ /* 0x004fca0000000020 */
[----:B------:R-:W-:-:S05]  /*36c0*/  F2FP.SATFINITE.E4M3.F32.PACK_AB_MERGE_C R33, RZ, R32, RZ ;  /* 0x00000020ff21723e */ /* 0x000fca00048070ff */
[----:B------:R1:W-:Y:S01]  /*36d0*/  @!P4 STG.E.U8 desc[UR20][R24.64], R33 ;  /* 0x000000211800c986 */ /* 0x0003e2000c101114 */
[----:B------:R-:W-:Y:S05]  /*36e0*/  @P2 BRA `(.L_x_40) ;  /* 0x0000000000042947 */ /* 0x000fea0003800000 */
[----:B------:R2:W5:Y:S02]  /*36f0*/  LDG.E.U8 R7, desc[UR20][R30.64+0x1] ;  /* 0x000001141e077981 */ /* 0x000564000c1e1100 */
.L_x_40:
[----:B------:R-:W-:Y:S05]  /*3700*/  BSYNC B1 ;  /* 0x0000000000017941 */ /* 0x000fea0003800000 */
.L_x_39:
[----:B-----5:R-:W-:Y:S01]  /*3710*/  LOP3.LUT R7, R7, 0xff, RZ, 0xc0, !PT ;  /* 0x000000ff07077812 */ /* 0x020fe200078ec0ff */
[----:B------:R-:W-:Y:S01]  /*3720*/  BSSY B1, `(.L_x_41) ;  /* 0x0000013000017945 */ /* 0x000fe20003800000 */
[----:B------:R-:W-:Y:S02]  /*3730*/  IADD3 R39, P1, R37, 0x8, RZ ;  /* 0x0000000825277810 */ /* 0x000fe40007f3e0ff */
[----:B------:R-:W-:-:S03]  /*3740*/  F2FP.F16.E4M3.UNPACK_B R7, R7 ;  /* 0x00000007ff07723e */ /* 0x000fc600020006ff */
[----:B-1----:R-:W-:Y:S01]  /*3750*/  IMAD.X R33, RZ, RZ, R27, P1 ;  /* 0x000000ffff217224 */ /* 0x002fe200008e061b */
[----:B------:R-:W-:Y:S01]  /*3760*/  ISETP.GE.AND P1, PT, R36, 0x9, PT ;  /* 0x000000092400780c */ /* 0x000fe20003f26270 */
[----:B------:R-:W-:Y:S02]  /*3770*/  HADD2.F32 R32, -RZ, R7.H0_H0 ;  /* 0x20000007ff207230 */ /* 0x000fe40000004100 */
[----:B------:R-:W-:Y:S01]  /*3780*/  IMAD R38, R33, UR6, RZ ;  /* 0x0000000621267c24 */ /* 0x000fe2000f8e02ff */
[----:B------:R-:W-:Y:S02]  /*3790*/  ISETP.LT.OR P5, PT, R35, 0x1, !P1 ;  /* 0x000000012300780c */ /* 0x000fe40004fa1670 */
[----:B------:R-:W-:Y:S01]  /*37a0*/  FMUL R7, R32, R9 ;  /* 0x0000000920077220 */ /* 0x000fe20000400000 */
[----:B------:R-:W-:-:S04]  /*37b0*/  IMAD.WIDE.U32 R32, R39, UR6, R28 ;  /* 0x0000000627207c25 */ /* 0x000fc8000f8e001c */
[----:B------:R-:W-:Y:S01]  /*37c0*/  FFMA R7, R140, R8, R7 ;  /* 0x000000088c077223 */ /* 0x000fe20000000007 */
[----:B------:R-:W-:Y:S01]  /*37d0*/  IMAD R39, R39, UR7, R38 ;  /* 0x0000000727277c24 */ /* 0x000fe2000f8e0226 */
[----:B------:R-:W-:-:S03]  /*37e0*/  IADD3 R32, P4, R32, UR10, RZ ;  /* 0x0000000a20207c10 */ /* 0x000fc6000ff9e0ff */
[----:B------:R-:W-:Y:S02]  /*37f0*/  F2FP.SATFINITE.E4M3.F32.PACK_AB_MERGE_C R41, RZ, R7, RZ ;  /* 0x00000007ff29723e */ /* 0x000fe400048070ff */
[----:B------:R-:W-:Y:S02]  /*3800*/  IADD3.X R33, R33, UR11, R39, P4, !PT ;  /* 0x0000000b21217c10 */ /* 0x000fe4000a7fe427 */
[----:B------:R-:W-:Y:S01]  /*3810*/  PRMT R7, RZ, 0x7610, R7 ;  /* 0x00007610ff077816 */ /* 0x000fe20000000007 */
[----:B------:R1:W-:Y:S01]  /*3820*/  @!P2 STG.E.U8 desc[UR20][R24.64+0x1], R41 ;  /* 0x000001291800a986 */ /* 0x0003e2000c101114 */
[----:B------:R-:W-:Y:S05]  /*3830*/  @P5 BRA `(.L_x_42) ;  /* 0x0000000000045947 */ /* 0x000fea0003800000 */
[----:B------:R3:W5:Y:S02]  /*3840*/  LDG.E.U8 R7, desc[UR20][R32.64] ;  /* 0x0000001420077981 */ /* 0x000764000c1e1100 */
.L_x_42:
[----:B------:R-:W-:Y:S05]  /*3850*/  BSYNC B1 ;  /* 0x0000000000017941 */ /* 0x000fea0003800000 */
.L_x_41:
[----:B-----5:R-:W-:Y:S01]  /*3860*/  LOP3.LUT R7, R7, 0xff, RZ, 0xc0, !PT ;  /* 0x000000ff07077812 */ /* 0x020fe200078ec0ff */
[----:B------:R-:W-:Y:S01]  /*3870*/  BSSY B1, `(.L_x_43) ;  /* 0x000000b000017945 */ /* 0x000fe20003800000 */
[----:B------:R-:W-:Y:S02]  /*3880*/  ISETP.LT.OR P2, PT, R35, 0x2, !P1 ;  /* 0x000000022300780c */ /* 0x000fe40004f41670 */
[----:B------:R-:W-:-:S05]  /*3890*/  F2FP.F16.E4M3.UNPACK_B R7, R7 ;  /* 0x00000007ff07723e */ /* 0x000fca00020006ff */
[----:B------:R-:W-:Y:S01]  /*38a0*/  HADD2.F32 R38, -RZ, R7.H0_H0 ;  /* 0x20000007ff267230 */ /* 0x000fe20000004100 */
[----:B------:R-:W-:-:S04]  /*38b0*/  PRMT R7, RZ, 0x7610, R7 ;  /* 0x00007610ff077816 */ /* 0x000fc80000000007 */
[----:B------:R-:W-:-:S04]  /*38c0*/  FMUL R38, R38, R9 ;  /* 0x0000000926267220 */ /* 0x000fc80000400000 */
[----:B------:R-:W-:-:S05]  /*38d0*/  FFMA R38, R143, R8, R38 ;  /* 0x000000088f267223 */ /* 0x000fca0000000026 */
[----:B------:R-:W-:-:S05]  /*38e0*/  F2FP.SATFINITE.E4M3.F32.PACK_AB_MERGE_C R39, RZ, R38, RZ ;  /* 0x00000026ff27723e */ /* 0x000fca00048070ff */
[----:B------:R4:W-:Y:S01]  /*38f0*/  @!P5 STG.E.U8 desc[UR20][R14.64], R39 ;  /* 0x000000270e00d986 */ /* 0x0009e2000c101114 */
[----:B------:R-:W-:Y:S05]  /*3900*/  @P2 BRA `(.L_x_44) ;  /* 0x0000000000042947 */ /* 0x000fea0003800000 */
[----:B------:R0:W5:Y:S02]  /*3910*/  LDG.E.U8 R7, desc[UR20][R32.64+0x1] ;  /* 0x0000011420077981 */ /* 0x000164000c1e1100 */
.L_x_44:
[----:B------:R-:W-:Y:S05]  /*3920*/  BSYNC B1 ;  /* 0x0000000000017941 */ /* 0x000fea0003800000 */
.L_x_43:
[----:B-----5:R-:W-:Y:S01]  /*3930*/  LOP3.LUT R7, R7, 0xff, RZ, 0xc0, !PT ;  /* 0x000000ff07077812 */ /* 0x020fe200078ec0ff */
[----:B------:R-:W-:Y:S01]  /*3940*/  BSSY B1, `(.L_x_45) ;  /* 0x000000b000017945 */ /* 0x000fe20003800000 */
[----:B------:R-:W-:Y:S02]  /*3950*/  ISETP.LT.OR P4, PT, R35, 0x9, !P0 ;  /* 0x000000092300780c */ /* 0x000fe40004781670 */
[----:B------:R-:W-:-:S05]  /*3960*/  F2FP.F16.E4M3.UNPACK_B R7, R7 ;  /* 0x00000007ff07723e */ /* 0x000fca00020006ff */
[----:B------:R-:W-:-:S05]  /*3970*/  HADD2.F32 R38, -RZ, R7.H0_H0 ;  /* 0x20000007ff267230 */ /* 0x000fca0000004100 */
[----:B------:R-:W-:-:S04]  /*3980*/  FMUL R7, R38, R9 ;  /* 0x0000000926077220 */ /* 0x000fc80000400000 */
[----:B------:R-:W-:-:S05]  /*3990*/  FFMA R7, R138, R8, R7 ;  /* 0x000000088a077223 */ /* 0x000fca0000000007 */
[----:B----4-:R-:W-:Y:S02]  /*39a0*/  F2FP.SATFINITE.E4M3.F32.PACK_AB_MERGE_C R39, RZ, R7, RZ ;  /* 0x00000007ff27723e */ /* 0x010fe400048070ff */
[----:B------:R-:W-:-:S03]  /*39b0*/  PRMT R7, RZ, 0x7610, R7 ;  /* 0x00007610ff077816 */ /* 0x000fc60000000007 */
[----:B------:R4:W-:Y:S01]  /*39c0*/  @!P2 STG.E.U8 desc[UR20][R14.64+0x1], R39 ;  /* 0x000001270e00a986 */ /* 0x0009e2000c101114 */
[----:B------:R-:W-:Y:S05]  /*39d0*/  @P4 BRA `(.L_x_46) ;  /* 0x0000000000044947 */ /* 0x000fea0003800000 */
[----:B------:R0:W5:Y:S02]  /*39e0*/  LDG.E.U8 R7, desc[UR20][R30.64+0x8] ;  /* 0x000008141e077981 */ /* 0x000164000c1e1100 */
.L_x_46:
[----:B------:R-:W-:Y:S05]  /*39f0*/  BSYNC B1 ;  /* 0x0000000000017941 */ /* 0x000fea0003800000 */
.L_x_45:
        /* <DEDUP_REMOVED lines=8> */
[----:B----4-:R-:W-:-:S05]  /*3a80*/  F2FP.SATFINITE.E4M3.F32.PACK_AB_MERGE_C R39, RZ, R38, RZ ;  /* 0x00000026ff27723e */ /* 0x010fca00048070ff */
[----:B------:R4:W-:Y:S01]  /*3a90*/  @!P4 STG.E.U8 desc[UR20][R24.64+0x8], R39 ;  /* 0x000008271800c986 */ /* 0x0009e2000c101114 */
[----:B------:R-:W-:Y:S05]  /*3aa0*/  @P2 BRA `(.L_x_48) ;  /* 0x0000000000042947 */ /* 0x000fea0003800000 */
[----:B------:R0:W5:Y:S02]  /*3ab0*/  LDG.E.U8 R7, desc[UR20][R30.64+0x9] ;  /* 0x000009141e077981 */ /* 0x000164000c1e1100 */
.L_x_48:
[----:B------:R-:W-:Y:S05]  /*3ac0*/  BSYNC B1 ;  /* 0x0000000000017941 */ /* 0x000fea0003800000 */
.L_x_47:
        /* <DEDUP_REMOVED lines=12> */
.L_x_50:
[----:B------:R-:W-:Y:S05]  /*3b90*/  BSYNC B1 ;  /* 0x0000000000017941 */ /* 0x000fea0003800000 */
.L_x_49:
        /* <DEDUP_REMOVED lines=12> */
.L_x_52:
[----:B------:R-:W-:Y:S05]  /*3c60*/  BSYNC B1 ;  /* 0x0000000000017941 */ /* 0x000fea0003800000 */
.L_x_51:
        /* <DEDUP_REMOVED lines=12> */
.L_x_54:
[----:B------:R-:W-:Y:S05]  /*3d30*/  BSYNC B1 ;  /* 0x0000000000017941 */ /* 0x000fea0003800000 */
.L_x_53:
        /* <DEDUP_REMOVED lines=12> */
.L_x_56:
[----:B------:R-:W-:Y:S05]  /*3e00*/  BSYNC B1 ;  /* 0x0000000000017941 */ /* 0x000fea0003800000 */
.L_x_55:
        /* <DEDUP_REMOVED lines=12> */
.L_x_58:
[----:B------:R-:W-:Y:S05]  /*3ed0*/  BSYNC B1 ;  /* 0x0000000000017941 */ /* 0x000fea0003800000 */
.L_x_57:
        /* <DEDUP_REMOVED lines=12> */
.L_x_60:
[----:B------:R-:W-:Y:S05]  /*3fa0*/  BSYNC B1 ;  /* 0x0000000000017941 */ /* 0x000fea0003800000 */
.L_x_59:
        /* <DEDUP_REMOVED lines=12> */
.L_x_62:
[----:B------:R-:W-:Y:S05]  /*4070*/  BSYNC B1 ;  /* 0x0000000000017941 */ /* 0x000fea0003800000 */
.L_x_61:
        /* <DEDUP_REMOVED lines=12> */
.L_x_64:
[----:B------:R-:W-:Y:S05]  /*4140*/  BSYNC B1 ;  /* 0x0000000000017941 */ /* 0x000fea0003800000 */
.L_x_63:
        /* <DEDUP_REMOVED lines=12> */
.L_x_66:
[----:B------:R-:W-:Y:S05]  /*4210*/  BSYNC B1 ;  /* 0x0000000000017941 */ /* 0x000fea0003800000 */
.L_x_65:
        /* <DEDUP_REMOVED lines=12> */
.L_x_68:
[----:B------:R-:W-:Y:S05]  /*42e0*/  BSYNC B1 ;  /* 0x0000000000017941 */ /* 0x000fea0003800000 */
.L_x_67:
        /* <DEDUP_REMOVED lines=12> */
.L_x_70:
[----:B------:R-:W-:Y:S05]  /*43b0*/  BSYNC B1 ;  /* 0x0000000000017941 */ /* 0x000fea0003800000 */
.L_x_69:
        /* <DEDUP_REMOVED lines=12> */
.L_x_72:
[----:B------:R-:W-:Y:S05]  /*4480*/  BSYNC B1 ;  /* 0x0000000000017941 */ /* 0x000fea0003800000 */
.L_x_71:
        /* <DEDUP_REMOVED lines=12> */
.L_x_74:
[----:B------:R-:W-:Y:S05]  /*4550*/  BSYNC B1 ;  /* 0x0000000000017941 */ /* 0x000fea0003800000 */
.L_x_73:
        /* <DEDUP_REMOVED lines=12> */
.L_x_76:
[----:B------:R-:W-:Y:S05]  /*4620*/  BSYNC B1 ;  /* 0x0000000000017941 */ /* 0x000fea0003800000 */
.L_x_75:
        /* <DEDUP_REMOVED lines=12> */
.L_x_78:
[----:B------:R-:W-:Y:S05]  /*46f0*/  BSYNC B1 ;  /* 0x0000000000017941 */ /* 0x000fea0003800000 */
.L_x_77:
        /* <DEDUP_REMOVED lines=12> */
.L_x_80:
[----:B------:R-:W-:Y:S05]  /*47c0*/  BSYNC B1 ;  /* 0x0000000000017941 */ /* 0x000fea0003800000 */
.L_x_79:
        /* <DEDUP_REMOVED lines=12> */
.L_x_82:
[----:B------:R-:W-:Y:S05]  /*4890*/  BSYNC B1 ;  /* 0x0000000000017941 */ /* 0x000fea0003800000 */
.L_x_81:
        /* <DEDUP_REMOVED lines=12> */
.L_x_84:
[----:B------:R-:W-:Y:S05]  /*4960*/  BSYNC B1 ;  /* 0x0000000000017941 */ /* 0x000fea0003800000 */
.L_x_83:
        /* <DEDUP_REMOVED lines=12> */
.L_x_86:
[----:B------:R-:W-:Y:S05]  /*4a30*/  BSYNC B1 ;  /* 0x0000000000017941 */ /* 0x000fea0003800000 */
.L_x_85:
        /* <DEDUP_REMOVED lines=12> */
.L_x_88:
[----:B------:R-:W-:Y:S05]  /*4b00*/  BSYNC B1 ;  /* 0x0000000000017941 */ /* 0x000fea0003800000 */
.L_x_87:
        /* <DEDUP_REMOVED lines=12> */
.L_x_90:
[----:B------:R-:W-:Y:S05]  /*4bd0*/  BSYNC B1 ;  /* 0x0000000000017941 */ /* 0x000fea0003800000 */
.L_x_89:
        /* <DEDUP_REMOVED lines=12> */
.L_x_92:
[----:B------:R-:W-:Y:S05]  /*4ca0*/  BSYNC B1 ;  /* 0x0000000000017941 */ /* 0x000fea0003800000 */
.L_x_91:
        /* <DEDUP_REMOVED lines=12> */
.L_x_94:
[----:B------:R-:W-:Y:S05]  /*4d70*/  BSYNC B1 ;  /* 0x0000000000017941 */ /* 0x000fea0003800000 */
.L_x_93:
        /* <DEDUP_REMOVED lines=12> */
.L_x_96:
[----:B------:R-:W-:Y:S05]  /*4e40*/  BSYNC B1 ;  /* 0x0000000000017941 */ /* 0x000fea0003800000 */
.L_x_95:
[----:B-----5:R-:W-:Y:S01]  /*4e50*/  LOP3.LUT R7, R7, 0xff, RZ, 0xc0, !PT ;  /* 0x000000ff07077812 */ /* 0x020fe200078ec0ff */
[----:B------:R-:W-:Y:S01]  /*4e60*/  BSSY B1, `(.L_x_97) ;  /* 0x000000b000017945 */ /* 0x000fe20003800000 */
[----:B------:R-:W-:Y:S02]  /*4e70*/  ISETP.LT.OR P2, PT, R35, 0x39, !P1 ;  /* 0x000000392300780c */ /* 0x000fe40004f41670 */
[----:B------:R-:W-:-:S05]  /*4e80*/  F2FP.F16.E4M3.UNPACK_B R7, R7 ;  /* 0x00000007ff07723e */ /* 0x000fca00020006ff */
[----:B0-2---:R-:W-:-:S05]  /*4e90*/  HADD2.F32 R30, -RZ, R7.H0_H0 ;  /* 0x20000007ff1e7230 */ /* 0x005fca0000004100 */
[----:B------:R-:W-:-:S04]  /*4ea0*/  FMUL R7, R30, R9 ;  /* 0x000000091e077220 */ /* 0x000fc80000400000 */
[----:B------:R-:W-:-:S05]  /*4eb0*/  FFMA R7, R112, R8, R7 ;  /* 0x0000000870077223 */ /* 0x000fca0000000007 */
[----:B------:R-:W-:Y:S02]  /*4ec0*/  F2FP.SATFINITE.E4M3.F32.PACK_AB_MERGE_C R31, RZ, R7, RZ ;  /* 0x00000007ff1f723e */ /* 0x000fe400048070ff */
[----:B------:R-:W-:-:S03]  /*4ed0*/  PRMT R7, RZ, 0x7610, R7 ;  /* 0x00007610ff077816 */ /* 0x000fc60000000007 */
[----:B------:R0:W-:Y:S01]  /*4ee0*/  @!P0 STG.E.U8 desc[UR20][R24.64+0x39], R31 ;  /* 0x0000391f18008986 */ /* 0x0001e2000c101114 */
[----:B------:R-:W-:Y:S05]  /*4ef0*/  @P2 BRA `(.L_x_98) ;  /* 0x0000000000042947 */ /* 0x000fea0003800000 */
[----:B------:R2:W5:Y:S02]  /*4f00*/  LDG.E.U8 R7, desc[UR20][R32.64+0x38] ;  /* 0x0000381420077981 */ /* 0x000564000c1e1100 */
.L_x_98:
[----:B------:R-:W-:Y:S05]  /*4f10*/  BSYNC B1 ;  /* 0x0000000000017941 */ /* 0x000fea0003800000 */
.L_x_97:
[----:B-----5:R-:W-:Y:S01]  /*4f20*/  LOP3.LUT R7, R7, 0xff, RZ, 0xc0, !PT ;  /* 0x000000ff07077812 */ /* 0x020fe200078ec0ff */
[----:B------:R-:W-:Y:S01]  /*4f30*/  BSSY B1, `(.L_x_99) ;  /* 0x000000b000017945 */ /* 0x000fe20003800000 */
[----:B------:R-:W-:Y:S02]  /*4f40*/  ISETP.LT.OR P1, PT, R35, 0x3a, !P1 ;  /* 0x0000003a2300780c */ /* 0x000fe40004f21670 */
[----:B------:R-:W-:-:S05]  /*4f50*/  F2FP.F16.E4M3.UNPACK_B R7, R7 ;  /* 0x00000007ff07723e */ /* 0x000fca00020006ff */
[----:B01--4-:R-:W-:Y:S01]  /*4f60*/  HADD2.F32 R24, -RZ, R7.H0_H0 ;  /* 0x20000007ff187230 */ /* 0x013fe20000004100 */
[----:B------:R-:W-:-:S04]  /*4f70*/  PRMT R7, RZ, 0x7610, R7 ;  /* 0x00007610ff077816 */ /* 0x000fc80000000007 */
[----:B------:R-:W-:-:S04]  /*4f80*/  FMUL R24, R24, R9 ;  /* 0x0000000918187220 */ /* 0x000fc80000400000 */
[----:B------:R-:W-:-:S05]  /*4f90*/  FFMA R24, R115, R8, R24 ;  /* 0x0000000873187223 */ /* 0x000fca0000000018 */
[----:B------:R-:W-:-:S05]  /*4fa0*/  F2FP.SATFINITE.E4M3.F32.PACK_AB_MERGE_C R25, RZ, R24, RZ ;  /* 0x00000018ff19723e */ /* 0x000fca00048070ff */
[----:B------:R0:W-:Y:S01]  /*4fb0*/  @!P2 STG.E.U8 desc[UR20][R14.64+0x38], R25 ;  /* 0x000038190e00a986 */ /* 0x0001e2000c101114 */
[----:B------:R-:W-:Y:S05]  /*4fc0*/  @P1 BRA `(.L_x_100) ;  /* 0x0000000000041947 */ /* 0x000fea0003800000 */
[----:B------:R1:W5:Y:S02]  /*4fd0*/  LDG.E.U8 R7, desc[UR20][R32.64+0x39] ;  /* 0x0000391420077981 */ /* 0x000364000c1e1100 */
.L_x_100:
[----:B------:R-:W-:Y:S05]  /*4fe0*/  BSYNC B1 ;  /* 0x0000000000017941 */ /* 0x000fea0003800000 */
.L_x_99:
[----:B-----5:R-:W-:Y:S01]  /*4ff0*/  LOP3.LUT R7, R7, 0xff, RZ, 0xc0, !PT ;  /* 0x000000ff07077812 */ /* 0x020fe200078ec0ff */
[----:B------:R-:W-:Y:S01]  /*5000*/  BSSY B1, `(.L_x_101) ;  /* 0x0000013000017945 */ /* 0x000fe20003800000 */
[----:B------:R-:W-:Y:S02]  /*5010*/  IADD3 R31, P0, R37, 0x80, RZ ;  /* 0x00000080251f7810 */ /* 0x000fe40007f1e0ff */
[----:B------:R-:W-:-:S03]  /*5020*/  F2FP.F16.E4M3.UNPACK_B R7, R7 ;  /* 0x00000007ff07723e */ /* 0x000fc600020006ff */
[----:B0-----:R-:W-:Y:S01]  /*5030*/  IMAD.X R25, RZ, RZ, R27, P0 ;  /* 0x000000ffff197224 */ /* 0x001fe200000e061b */
        /* <DEDUP_REMOVED lines=9> */
[----:B-123--:R-:W-:Y:S02]  /*50d0*/  F2FP.SATFINITE.E4M3.F32.PACK_AB_MERGE_C R33, RZ, R7, RZ ;  /* 0x00000007ff21723e */ /* 0x00efe400048070ff */
[----:B------:R-:W-:Y:S02]  /*50e0*/  IADD3.X R25, R25, UR11, R31, P2, !PT ;  /* 0x0000000b19197c10 */ /* 0x000fe400097fe41f */
[----:B------:R-:W-:Y:S01]  /*50f0*/  PRMT R7, RZ, 0x7610, R7 ;  /* 0x00007610ff077816 */ /* 0x000fe20000000007 */
[----:B------:R0:W-:Y:S01]  /*5100*/  @!P1 STG.E.U8 desc[UR20][R14.64+0x39], R33 ;  /* 0x000039210e009986 */ /* 0x0001e2000c101114 */
[----:B------:R-:W-:Y:S05]  /*5110*/  @P4 BRA `(.L_x_102) ;  /* 0x0000000000044947 */ /* 0x000fea0003800000 */
[----:B------:R1:W5:Y:S02]  /*5120*/  LDG.E.U8 R7, desc[UR20][R24.64] ;  /* 0x0000001418077981 */ /* 0x000364000c1e1100 */
.L_x_102:
[----:B------:R-:W-:Y:S05]  /*5130*/  BSYNC B1 ;  /* 0x0000000000017941 */ /* 0x000fea0003800000 */
.L_x_101:
[----:B-----5:R-:W-:Y:S01]  /*5140*/  LOP3.LUT R7, R7, 0xff, RZ, 0xc0, !PT ;  /* 0x000000ff07077812 */ /* 0x020fe200078ec0ff */
[----:B------:R-:W-:Y:S01]  /*5150*/  BSSY B1, `(.L_x_103) ;  /* 0x000000b000017945 */ /* 0x000fe20003800000 */
[----:B------:R-:W-:Y:S02]  /*5160*/  ISETP.LT.OR P2, PT, R35, 0x2, !P0 ;  /* 0x000000022300780c */ /* 0x000fe40004741670 */
[----:B------:R-:W-:-:S05]  /*5170*/  F2FP.F16.E4M3.UNPACK_B R7, R7 ;  /* 0x00000007ff07723e */ /* 0x000fca00020006ff */
[----:B0-----:R-:W-:Y:S01]  /*5180*/  HADD2.F32 R14, -RZ, R7.H0_H0 ;  /* 0x20000007ff0e7230 */ /* 0x001fe20000004100 */
[----:B------:R-:W-:-:S04]  /*5190*/  PRMT R7, RZ, 0x7610, R7 ;  /* 0x00007610ff077816 */ /* 0x000fc80000000007 */
[----:B------:R-:W-:-:S04]  /*51a0*/  FMUL R14, R14, R9 ;  /* 0x000000090e0e7220 */ /* 0x000fc80000400000 */
[----:B------:R-:W-:-:S05]  /*51b0*/  FFMA R14, R113, R8, R14 ;  /* 0x00000008710e7223 */ /* 0x000fca000000000e */
[----:B------:R-:W-:-:S05]  /*51c0*/  F2FP.SATFINITE.E4M3.F32.PACK_AB_MERGE_C R15, RZ, R14, RZ ;  /* 0x0000000eff0f723e */ /* 0x000fca00048070ff */
[----:B------:R0:W-:Y:S01]  /*51d0*/  @!P4 STG.E.U8 desc[UR20][R12.64], R15 ;  /* 0x0000000f0c00c986 */ /* 0x0001e2000c101114 */
[----:B------:R-:W-:Y:S05]  /*51e0*/  @P2 BRA `(.L_x_104) ;  /* 0x0000000000042947 */ /* 0x000fea0003800000 */
[----:B------:R2:W5:Y:S02]  /*51f0*/  LDG.E.U8 R7, desc[UR20][R24.64+0x1] ;  /* 0x0000011418077981 */ /* 0x000564000c1e1100 */
.L_x_104:
[----:B------:R-:W-:Y:S05]  /*5200*/  BSYNC B1 ;  /* 0x0000000000017941 */ /* 0x000fea0003800000 */
.L_x_103:
[----:B-----5:R-:W-:Y:S01]  /*5210*/  LOP3.LUT R7, R7, 0xff, RZ, 0xc0, !PT ;  /* 0x000000ff07077812 */ /* 0x020fe200078ec0ff */
[----:B------:R-:W-:Y:S01]  /*5220*/  BSSY B1, `(.L_x_105) ;  /* 0x0000013000017945 */ /* 0x000fe20003800000 */
[----:B------:R-:W-:Y:S02]  /*5230*/  IADD3 R37, P1, R37, 0x88, RZ ;  /* 0x0000008825257810 */ /* 0x000fe40007f3e0ff */
[----:B------:R-:W-:-:S03]  /*5240*/  F2FP.F16.E4M3.UNPACK_B R7, R7 ;  /* 0x00000007ff07723e */ /* 0x000fc600020006ff */
[----:B------:R-:W-:Y:S01]  /*5250*/  IMAD.X R26, RZ, RZ, R27, P1 ;  /* 0x000000ffff1a7224 */ /* 0x000fe200008e061b */
[----:B------:R-:W-:Y:S01]  /*5260*/  ISETP.GE.AND P1, PT, R36, 0x89, PT ;  /* 0x000000892400780c */ /* 0x000fe20003f26270 */
[----:B------:R-:W-:Y:S02]  /*5270*/  HADD2.F32 R14, -RZ, R7.H0_H0 ;  /* 0x20000007ff0e7230 */ /* 0x000fe40000004100 */
[----:B------:R-:W-:Y:S01]  /*5280*/  IMAD R26, R26, UR6, RZ ;  /* 0x000000061a1a7c24 */ /* 0x000fe2000f8e02ff */
[----:B------:R-:W-:Y:S01]  /*5290*/  ISETP.LT.OR P5, PT, R35, 0x1, !P1 ;  /* 0x000000012300780c */ /* 0x000fe20004fa1670 */
[----:B------:R-:W-:-:S04]  /*52a0*/  IMAD.WIDE.U32 R28, R37, UR6, R28 ;  /* 0x00000006251c7c25 */ /* 0x000fc8000f8e001c */
[----:B------:R-:W-:Y:S01]  /*52b0*/  FMUL R7, R14, R9 ;  /* 0x000000090e077220 */ /* 0x000fe20000400000 */
[----:B------:R-:W-:-:S03]  /*52c0*/  IMAD R37, R37, UR7, R26 ;  /* 0x0000000725257c24 */ /* 0x000fc6000f8e021a */
[----:B------:R-:W-:Y:S01]  /*52d0*/  FFMA R7, R108, R8, R7 ;  /* 0x000000086c077223 */ /* 0x000fe20000000007 */
[----:B------:R-:W-:-:S04]  /*52e0*/  IADD3 R14, P4, R28, UR10, RZ ;  /* 0x0000000a1c0e7c10 */ /* 0x000fc8000ff9e0ff */
[----:B------:R-:W-:Y:S02]  /*52f0*/  F2FP.SATFINITE.E4M3.F32.PACK_AB_MERGE_C R27, RZ, R7, RZ ;  /* 0x00000007ff1b723e */ /* 0x000fe400048070ff */
[----:B0-----:R-:W-:Y:S02]  /*5300*/  IADD3.X R15, R29, UR11, R37, P4, !PT ;  /* 0x0000000b1d0f7c10 */ /* 0x001fe4000a7fe425 */
[----:B------:R-:W-:Y:S01]  /*5310*/  PRMT R7, RZ, 0x7610, R7 ;  /* 0x00007610ff077816 */ /* 0x000fe20000000007 */
[----:B------:R0:W-:Y:S01]  /*5320*/  @!P2 STG.E.U8 desc[UR20][R12.64+0x1], R27 ;  /* 0x0000011b0c00a986 */ /* 0x0001e2000c101114 */
[----:B------:R-:W-:Y:S05]  /*5330*/  @P5 BRA `(.L_x_106) ;  /* 0x0000000000045947 */ /* 0x000fea0003800000 */
[----:B------:R3:W5:Y:S02]  /*5340*/  LDG.E.U8 R7, desc[UR20][R14.64] ;  /* 0x000000140e077981 */ /* 0x000764000c1e1100 */
.L_x_106:
[----:B------:R-:W-:Y:S05]  /*5350*/  BSYNC B1 ;  /* 0x0000000000017941 */ /* 0x000fea0003800000 */
.L_x_105:
        /* <DEDUP_REMOVED lines=8> */
[----:B0-----:R-:W-:-:S05]  /*53e0*/  F2FP.SATFINITE.E4M3.F32.PACK_AB_MERGE_C R27, RZ, R26, RZ ;  /* 0x0000001aff1b723e */ /* 0x001fca00048070ff */
[----:B------:R0:W-:Y:S01]  /*53f0*/  @!P5 STG.E.U8 desc[UR20][R10.64], R27 ;  /* 0x0000001b0a00d986 */ /* 0x0001e2000c101114 */
[----:B------:R-:W-:Y:S05]  /*5400*/  @P2 BRA `(.L_x_108) ;  /* 0x0000000000042947 */ /* 0x000fea0003800000 */
[----:B------:R4:W5:Y:S02]  /*5410*/  LDG.E.U8 R7, desc[UR20][R14.64+0x1] ;  /* 0x000001140e077981 */ /* 0x000964000c1e1100 */
.L_x_108:
[----:B------:R-:W-:Y:S05]  /*5420*/  BSYNC B1 ;  /* 0x0000000000017941 */ /* 0x000fea0003800000 */
.L_x_107:
[----:B-----5:R-:W-:Y:S01]  /*5430*/  LOP3.LUT R7, R7, 0xff, RZ, 0xc0, !PT ;  /* 0x000000ff07077812 */ /* 0x020fe200078ec0ff */
[----:B------:R-:W-:Y:S01]  /*5440*/  BSSY B1, `(.L_x_109) ;  /* 0x000000b000017945 */ /* 0x000fe20003800000 */
[----:B------:R-:W-:Y:S02]  /*5450*/  ISETP.LT.OR P4, PT, R35, 0x9, !P0 ;  /* 0x000000092300780c */ /* 0x000fe40004781670 */
[----:B------:R-:W-:-:S05]  /*5460*/  F2FP.F16.E4M3.UNPACK_B R7, R7 ;  /* 0x00000007ff07723e */ /* 0x000fca00020006ff */
[----:B------:R-:W-:-:S05]  /*5470*/  HADD2.F32 R26, -RZ, R7.H0_H0 ;  /* 0x20000007ff1a7230 */ /* 0x000fca0000004100 */
[----:B------:R-:W-:-:S04]  /*5480*/  FMUL R7, R26, R9 ;  /* 0x000000091a077220 */ /* 0x000fc80000400000 */
[----:B------:R-:W-:-:S05]  /*5490*/  FFMA R7, R106, R8, R7 ;  /* 0x000000086a077223 */ /* 0x000fca0000000007 */
[----:B0-----:R-:W-:Y:S02]  /*54a0*/  F2FP.SATFINITE.E4M3.F32.PACK_AB_MERGE_C R27, RZ, R7, RZ ;  /* 0x00000007ff1b723e */ /* 0x001fe400048070ff */
[----:B------:R-:W-:-:S03]  /*54b0*/  PRMT R7, RZ, 0x7610, R7 ;  /* 0x00007610ff077816 */ /* 0x000fc60000000007 */
[----:B------:R0:W-:Y:S01]  /*54c0*/  @!P2 STG.E.U8 desc[UR20][R10.64+0x1], R27 ;  /* 0x0000011b0a00a986 */ /* 0x0001e2000c101114 */
[----:B------:R-:W-:Y:S05]  /*54d0*/  @P4 BRA `(.L_x_110) ;  /* 0x0000000000044947 */ /* 0x000fea0003800000 */
[----:B------:R0:W5:Y:S02]  /*54e0*/  LDG.E.U8 R7, desc[UR20][R24.64+0x8] ;  /* 0x0000081418077981 */ /* 0x000164000c1e1100 */
.L_x_110:
[----:B------:R-:W-:Y:S05]  /*54f0*/  BSYNC B1 ;  /* 0x0000000000017941 */ /* 0x000fea0003800000 */
.L_x_109:
        /* <DEDUP_REMOVED lines=12> */
.L_x_112:
[----:B------:R-:W-:Y:S05]  /*55c0*/  BSYNC B1 ;  /* 0x0000000000017941 */ /* 0x000fea0003800000 */
.L_x_111:
        /* <DEDUP_REMOVED lines=12> */
.L_x_114:
[----:B------:R-:W-:Y:S05]  /*5690*/  BSYNC B1 ;  /* 0x0000000000017941 */ /* 0x000fea0003800000 */
.L_x_113:
        /* <DEDUP_REMOVED lines=12> */
.L_x_116:
[----:B------:R-:W-:Y:S05]  /*5760*/  BSYNC B1 ;  /* 0x0000000000017941 */ /* 0x000fea0003800000 */
.L_x_115:
        /* <DEDUP_REMOVED lines=12> */
.L_x_118:
[----:B------:R-:W-:Y:S05]  /*5830*/  BSYNC B1 ;  /* 0x0000000000017941 */ /* 0x000fea0003800000 */
.L_x_117:
        /* <DEDUP_REMOVED lines=12> */
.L_x_120:
[----:B------:R-:W-:Y:S05]  /*5900*/  BSYNC B1 ;  /* 0x0000000000017941 */ /* 0x000fea0003800000 */
.L_x_119:
        /* <DEDUP_REMOVED lines=12> */
.L_x_122:
[----:B------:R-:W-:Y:S05]  /*59d0*/  BSYNC B1 ;  /* 0x0000000000017941 */ /* 0x000fea0003800000 */
.L_x_121:
        /* <DEDUP_REMOVED lines=12> */
.L_x_124:
[----:B------:R-:W-:Y:S05]  /*5aa0*/  BSYNC B1 ;  /* 0x0000000000017941 */ /* 0x000fea0003800000 */
.L_x_123:
        /* <DEDUP_REMOVED lines=12> */
.L_x_126:
[----:B------:R-:W-:Y:S05]  /*5b70*/  BSYNC B1 ;  /* 0x0000000000017941 */ /* 0x000fea0003800000 */
.L_x_125:
        /* <DEDUP_REMOVED lines=12> */
.L_x_128:
[----:B------:R-:W-:Y:S05]  /*5c40*/  BSYNC B1 ;  /* 0x0000000000017941 */ /* 0x000fea0003800000 */
.L_x_127:
        /* <DEDUP_REMOVED lines=12> */
.L_x_130:
[----:B------:R-:W-:Y:S05]  /*5d10*/  BSYNC B1 ;  /* 0x0000000000017941 */ /* 0x000fea0003800000 */
.L_x_129:
        /* <DEDUP_REMOVED lines=12> */
.L_x_132:
[----:B------:R-:W-:Y:S05]  /*5de0*/  BSYNC B1 ;  /* 0x0000000000017941 */ /* 0x000fea0003800000 */
.L_x_131:
        /* <DEDUP_REMOVED lines=12> */
.L_x_134:
[----:B------:R-:W-:Y:S05]  /*5eb0*/  BSYNC B1 ;  /* 0x0000000000017941 */ /* 0x000fea0003800000 */
.L_x_133:
        /* <DEDUP_REMOVED lines=12> */
.L_x_136:
[----:B------:R-:W-:Y:S05]  /*5f80*/  BSYNC B1 ;  /* 0x0000000000017941 */ /* 0x000fea0003800000 */
.L_x_135:
        /* <DEDUP_REMOVED lines=12> */
.L_x_138:
[----:B------:R-:W-:Y:S05]  /*6050*/  BSYNC B1 ;  /* 0x0000000000017941 */ /* 0x000fea0003800000 */
.L_x_137:
        /* <DEDUP_REMOVED lines=12> */
.L_x_140:
[----:B------:R-:W-:Y:S05]  /*6120*/  BSYNC B1 ;  /* 0x0000000000017941 */ /* 0x000fea0003800000 */
.L_x_139:
        /* <DEDUP_REMOVED lines=12> */
.L_x_142:
[----:B------:R-:W-:Y:S05]  /*61f0*/  BSYNC B1 ;  /* 0x0000000000017941 */ /* 0x000fea0003800000 */
.L_x_141:
        /* <DEDUP_REMOVED lines=12> */
.L_x_144:
[----:B------:R-:W-:Y:S05]  /*62c0*/  BSYNC B1 ;  /* 0x0000000000017941 */ /* 0x000fea0003800000 */
.L_x_143:
        /* <DEDUP_REMOVED lines=12> */
.L_x_146:
[----:B------:R-:W-:Y:S05]  /*6390*/  BSYNC B1 ;  /* 0x0000000000017941 */ /* 0x000fea0003800000 */
.L_x_145:
        /* <DEDUP_REMOVED lines=12> */
.L_x_148:
[----:B------:R-:W-:Y:S05]  /*6460*/  BSYNC B1 ;  /* 0x0000000000017941 */ /* 0x000fea0003800000 */
.L_x_147:
        /* <DEDUP_REMOVED lines=12> */
.L_x_150:
[----:B------:R-:W-:Y:S05]  /*6530*/  BSYNC B1 ;  /* 0x0000000000017941 */ /* 0x000fea0003800000 */
.L_x_149:
        /* <DEDUP_REMOVED lines=12> */
.L_x_152:
[----:B------:R-:W-:Y:S05]  /*6600*/  BSYNC B1 ;  /* 0x0000000000017941 */ /* 0x000fea0003800000 */
.L_x_151:
        /* <DEDUP_REMOVED lines=12> */
.L_x_154:
[----:B------:R-:W-:Y:S05]  /*66d0*/  BSYNC B1 ;  /* 0x0000000000017941 */ /* 0x000fea0003800000 */
.L_x_153:
        /* <DEDUP_REMOVED lines=12> */
.L_x_156:
[----:B------:R-:W-:Y:S05]  /*67a0*/  BSYNC B1 ;  /* 0x0000000000017941 */ /* 0x000fea0003800000 */
.L_x_155:
        /* <DEDUP_REMOVED lines=12> */
.L_x_158:
[----:B------:R-:W-:Y:S05]  /*6870*/  BSYNC B1 ;  /* 0x0000000000017941 */ /* 0x000fea0003800000 */
.L_x_157:
        /* <DEDUP_REMOVED lines=12> */
.L_x_160:
[----:B------:R-:W-:Y:S05]  /*6940*/  BSYNC B1 ;  /* 0x0000000000017941 */ /* 0x000fea0003800000 */
.L_x_159:
        /* <DEDUP_REMOVED lines=12> */
.L_x_162:
[----:B------:R-:W-:Y:S05]  /*6a10*/  BSYNC B1 ;  /* 0x0000000000017941 */ /* 0x000fea0003800000 */
.L_x_161:
        /* <DEDUP_REMOVED lines=12> */
.L_x_164:
[----:B------:R-:W-:Y:S05]  /*6ae0*/  BSYNC B1 ;  /* 0x0000000000017941 */ /* 0x000fea0003800000 */
.L_x_163:
[----:B------:R-:W-:Y:S05]  /*6af0*/  @P1 BRA `(.L_x_165) ;  /* 0x0000001000301947 */ /* 0x000fea0003800000 */
[----:B-----5:R-:W-:-:S04]  /*6b00*/  LOP3.LUT R7, R7, 0xff, RZ, 0xc0, !PT ;  /* 0x000000ff07077812 */ /* 0x020fc800078ec0ff */
[----:B------:R-:W-:-:S05]  /*6b10*/  F2FP.F16.E4M3.UNPACK_B R7, R7 ;  /* 0x00000007ff07723e */ /* 0x000fca00020006ff */
[----:B------:R-:W-:-:S05]  /*6b20*/  HADD2.F32 R12, -RZ, R7.H0_H0 ;  /* 0x20000007ff0c7230 */ /* 0x000fca0000004100 */
[----:B------:R-:W-:-:S04]  /*6b30*/  FMUL R7, R12, R9 ;  /* 0x000000090c077220 */ /* 0x000fc80000400000 */
[----:B------:R-:W-:-:S05]  /*6b40*/  FFMA R7, R18, R8, R7 ;  /* 0x0000000812077223 */ /* 0x000fca0000000007 */
[----:B------:R-:W-:-:S05]  /*6b50*/  F2FP.SATFINITE.E4M3.F32.PACK_AB_MERGE_C R7, RZ, R7, RZ ;  /* 0x00000007ff07723e */ /* 0x000fca00048070ff */
[----:B------:R0:W-:Y:S01]  /*6b60*/  STG.E.U8 desc[UR20][R10.64+0x39], R7 ;  /* 0x000039070a007986 */ /* 0x0001e2000c101114 */
[----:B------:R-:W-:Y:S05]  /*6b70*/  BRA `(.L_x_165) ;  /* 0x0000001000107947 */ /* 0x000fea0003800000 */
.L_x_36:
[C---:B------:R-:W-:Y:S01]  /*6b80*/  ISETP.GE.AND P0, PT, R36.reuse, 0x1, PT ;  /* 0x000000012400780c */ /* 0x040fe20003f06270 */
[-C--:B--2---:R-:W-:Y:S01]  /*6b90*/  FMUL R145, R145, R8.reuse ;  /* 0x0000000891917220 */ /* 0x084fe20000400000 */
[----:B------:R-:W-:Y:S01]  /*6ba0*/  ISETP.GE.AND P2, PT, R36, 0x9, PT ;  /* 0x000000092400780c */ /* 0x000fe20003f46270 */
[-C--:B------:R-:W-:Y:S01]  /*6bb0*/  FMUL R140, R140, R8.reuse ;  /* 0x000000088c8c7220 */ /* 0x080fe20000400000 */
[----:B------:R-:W-:Y:S01]  /*6bc0*/  ISETP.LT.OR P1, PT, R35, 0x1, !P0 ;  /* 0x000000012300780c */ /* 0x000fe20004721670 */
[-C--:B------:R-:W-:Y:S01]  /*6bd0*/  FMUL R143, R143, R8.reuse ;  /* 0x000000088f8f7220 */ /* 0x080fe20000400000 */
[----:B------:R-:W-:Y:S01]  /*6be0*/  F2FP.SATFINITE.E4M3.F32.PACK_AB_MERGE_C R145, RZ, R145, RZ ;  /* 0x00000091ff91723e */ /* 0x000fe200048070ff */
[-C--:B------:R-:W-:Y:S01]  /*6bf0*/  FMUL R138, R138, R8.reuse ;  /* 0x000000088a8a7220 */ /* 0x080fe20000400000 */
[----:B------:R-:W-:Y:S01]  /*6c00*/  ISETP.LT.OR P4, PT, R35, 0x2, !P0 ;  /* 0x000000022300780c */ /* 0x000fe20004781670 */
[-C--:B------:R-:W-:Y:S01]  /*6c10*/  FMUL R141, R141, R8.reuse ;  /* 0x000000088d8d7220 */ /* 0x080fe20000400000 */
[C---:B------:R-:W-:Y:S01]  /*6c20*/  ISETP.LT.OR P5, PT, R35.reuse, 0x1, !P2 ;  /* 0x000000012300780c */ /* 0x040fe200057a1670 */
[-C--:B------:R-:W-:Y:S01]  /*6c30*/  FMUL R136, R136, R8.reuse ;  /* 0x0000000888887220 */ /* 0x080fe20000400000 */
[----:B------:R-:W-:Y:S01]  /*6c40*/  ISETP.LT.OR P6, PT, R35, 0x2, !P2 ;  /* 0x000000022300780c */ /* 0x000fe200057c1670 */
[----:B------:R-:W-:Y:S01]  /*6c50*/  FMUL R139, R139, R8 ;  /* 0x000000088b8b7220 */ /* 0x000fe20000400000 */
[----:B------:R-:W-:Y:S01]  /*6c60*/  F2FP.SATFINITE.E4M3.F32.PACK_AB_MERGE_C R7, RZ, R140, RZ ;  /* 0x0000008cff07723e */ /* 0x000fe200048070ff */
[-C--:B------:R-:W-:Y:S01]  /*6c70*/  FMUL R134, R134, R8.reuse ;  /* 0x0000000886867220 */ /* 0x080fe20000400000 */
[----:B------:R-:W-:Y:S01]  /*6c80*/  F2FP.SATFINITE.E4M3.F32.PACK_AB_MERGE_C R143, RZ, R143, RZ ;  /* 0x0000008fff8f723e */ /* 0x000fe200048070ff */
[----:B------:R-:W-:Y:S01]  /*6c90*/  @!P1 STG.E.U8 desc[UR20][R24.64], R145 ;  /* 0x0000009118009986 */ /* 0x000fe2000c101114 */
[----:B------:R-:W-:Y:S01]  /*6ca0*/  ISETP.LT.OR P1, PT, R35, 0x9, !P0 ;  /* 0x000000092300780c */ /* 0x000fe20004721670 */
[----:B------:R-:W-:Y:S01]  /*6cb0*/  FMUL R137, R137, R8 ;  /* 0x0000000889897220 */ /* 0x000fe20000400000 */
[----:B------:R-:W-:Y:S01]  /*6cc0*/  F2FP.SATFINITE.E4M3.F32.PACK_AB_MERGE_C R27, RZ, R138, RZ ;  /* 0x0000008aff1b723e */ /* 0x000fe200048070ff */
[----:B------:R0:W-:Y:S01]  /*6cd0*/  @!P4 STG.E.U8 desc[UR20][R24.64+0x1], R7 ;  /* 0x000001071800c986 */ /* 0x0001e2000c101114 */
[----:B------:R-:W-:Y:S01]  /*6ce0*/  F2FP.SATFINITE.E4M3.F32.PACK_AB_MERGE_C R141, RZ, R141, RZ ;  /* 0x0000008dff8d723e */ /* 0x000fe200048070ff */
[-C--:B------:R-:W-:Y:S01]  /*6cf0*/  FMUL R132, R132, R8.reuse ;  /* 0x0000000884847220 */ /* 0x080fe20000400000 */
[C---:B------:R-:W-:Y:S01]  /*6d00*/  ISETP.LT.OR P4, PT, R35.reuse, 0xa, !P0 ;  /* 0x0000000a2300780c */ /* 0x040fe20004781670 */
[----:B------:R-:W-:Y:S01]  /*6d10*/  @!P5 STG.E.U8 desc[UR20][R14.64], R143 ;  /* 0x0000008f0e00d986 */ /* 0x000fe2000c101114 */
[----:B------:R-:W-:Y:S01]  /*6d20*/  ISETP.LT.OR P5, PT, R35, 0x9, !P2 ;  /* 0x000000092300780c */ /* 0x000fe200057a1670 */
[-C--:B------:R-:W-:Y:S01]  /*6d30*/  FMUL R135, R135, R8.reuse ;  /* 0x0000000887877220 */ /* 0x080fe20000400000 */
[----:B------:R-:W-:Y:S01]  /*6d40*/  F2FP.SATFINITE.E4M3.F32.PACK_AB_MERGE_C R139, RZ, R139, RZ ;  /* 0x0000008bff8b723e */ /* 0x000fe200048070ff */
[----:B------:R1:W-:Y:S01]  /*6d50*/  @!P6 STG.E.U8 desc[UR20][R14.64+0x1], R27 ;  /* 0x0000011b0e00e986 */ /* 0x0003e2000c101114 */
[C---:B------:R-:W-:Y:S01]  /*6d60*/  ISETP.LT.OR P6, PT, R35.reuse, 0xa, !P2 ;  /* 0x0000000a2300780c */ /* 0x040fe200057c1670 */
[-C--:B------:R-:W-:Y:S01]  /*6d70*/  FMUL R130, R130, R8.reuse ;  /* 0x0000000882827220 */ /* 0x080fe20000400000 */
[----:B------:R-:W-:Y:S01]  /*6d80*/  F2FP.SATFINITE.E4M3.F32.PACK_AB_MERGE_C R137, RZ, R137, RZ ;  /* 0x00000089ff89723e */ /* 0x000fe200048070ff */
[----:B------:R-:W-:Y:S01]  /*6d90*/  @!P1 STG.E.U8 desc[UR20][R24.64+0x8], R141 ;  /* 0x0000088d18009986 */ /* 0x000fe2000c101114 */
[----:B------:R-:W-:Y:S01]  /*6da0*/  ISETP.LT.OR P1, PT, R35, 0x11, !P0 ;  /* 0x000000112300780c */ /* 0x000fe20004721670 */
[----:B------:R-:W-:Y:S01]  /*6db0*/  FMUL R133, R133, R8 ;  /* 0x0000000885857220 */ /* 0x000fe20000400000 */
[----:B0-----:R-:W-:Y:S01]  /*6dc0*/  F2FP.SATFINITE.E4M3.F32.PACK_AB_MERGE_C R7, RZ, R136, RZ ;  /* 0x00000088ff07723e */ /* 0x001fe200048070ff */
[-C--:B------:R-:W-:Y:S01]  /*6dd0*/  FMUL R128, R128, R8.reuse ;  /* 0x0000000880807220 */ /* 0x080fe20000400000 */
[----:B------:R-:W-:Y:S01]  /*6de0*/  F2FP.SATFINITE.E4M3.F32.PACK_AB_MERGE_C R135, RZ, R135, RZ ;  /* 0x00000087ff87723e */ /* 0x000fe200048070ff */
[----:B------:R-:W-:Y:S01]  /*6df0*/  FMUL R131, R131, R8 ;  /* 0x0000000883837220 */ /* 0x000fe20000400000 */
[----:B------:R-:W-:Y:S01]  /*6e00*/  F2FP.SATFINITE.E4M3.F32.PACK_AB_MERGE_C R133, RZ, R133, RZ ;  /* 0x00000085ff85723e */ /* 0x000fe200048070ff */
[----:B------:R0:W-:Y:S01]  /*6e10*/  @!P4 STG.E.U8 desc[UR20][R24.64+0x9], R7 ;  /* 0x000009071800c986 */ /* 0x0001e2000c101114 */
[----:B-1----:R-:W-:Y:S01]  /*6e20*/  F2FP.SATFINITE.E4M3.F32.PACK_AB_MERGE_C R27, RZ, R134, RZ ;  /* 0x00000086ff1b723e */ /* 0x002fe200048070ff */
        /* <DEDUP_REMOVED lines=15> */
[-C--:B------:R-:W-:Y:S01]  /*6f20*/  FMUL R125, R125, R8.reuse ;  /* 0x000000087d7d7220 */ /* 0x080fe20000400000 */
[----:B------:R-:W-:Y:S01]  /*6f30*/  FMUL R120, R120, R8 ;  /* 0x0000000878787220 */ /* 0x000fe20000400000 */
[----:B------:R-:W-:Y:S01]  /*6f40*/  F2FP.SATFINITE.E4M3.F32.PACK_AB_MERGE_C R127, RZ, R127, RZ ;  /* 0x0000007fff7f723e */ /* 0x000fe200048070ff */
[----:B------:R0:W-:Y:S01]  /*6f50*/  @!P4 STG.E.U8 desc[UR20][R24.64+0x11], R7 ;  /* 0x000011071800c986 */ /* 0x0001e2000c101114 */
[----:B-1----:R-:W-:Y:S01]  /*6f60*/  F2FP.SATFINITE.E4M3.F32.PACK_AB_MERGE_C R27, RZ, R130, RZ ;  /* 0x00000082ff1b723e */ /* 0x002fe200048070ff */
[-C--:B------:R-:W-:Y:S01]  /*6f70*/  FMUL R123, R123, R8.reuse ;  /* 0x000000087b7b7220 */ /* 0x080fe20000400000 */
[C---:B------:R-:W-:Y:S01]  /*6f80*/  ISETP.LT.OR P4, PT, R35.reuse, 0x1a, !P0 ;  /* 0x0000001a2300780c */ /* 0x040fe20004781670 */
[----:B------:R-:W-:Y:S01]  /*6f90*/  @!P5 STG.E.U8 desc[UR20][R14.64+0x10], R135 ;  /* 0x000010870e00d986 */ /* 0x000fe2000c101114 */
[C---:B------:R-:W-:Y:S01]  /*6fa0*/  ISETP.LT.OR P5, PT, R35.reuse, 0x19, !P2 ;  /* 0x000000192300780c */ /* 0x040fe200057a1670 */
[-C--:B------:R-:W-:Y:S01]  /*6fb0*/  FMUL R118, R118, R8.reuse ;  /* 0x0000000876767220 */ /* 0x080fe20000400000 */
[----:B------:R-:W-:Y:S01]  /*6fc0*/  F2FP.SATFINITE.E4M3.F32.PACK_AB_MERGE_C R125, RZ, R125, RZ ;  /* 0x0000007dff7d723e */ /* 0x000fe200048070ff */
[----:B------:R1:W-:Y:S01]  /*6fd0*/  @!P6 STG.E.U8 desc[UR20][R14.64+0x11], R27 ;  /* 0x0000111b0e00e986 */ /* 0x0003e2000c101114 */
[----:B------:R-:W-:Y:S01]  /*6fe0*/  ISETP.LT.OR P6, PT, R35, 0x1a, !P2 ;  /* 0x0000001a2300780c */ /* 0x000fe200057c1670 */
        /* <DEDUP_REMOVED lines=8> */
[-C--:B------:R-:W-:Y:S01]  /*7070*/  FMUL R114, R114, R8.reuse ;  /* 0x0000000872727220 */ /* 0x080fe20000400000 */
[----:B------:R-:W-:Y:S01]  /*7080*/  FMUL R112, R112, R8 ;  /* 0x0000000870707220 */ /* 0x000fe20000400000 */
[----:B-1----:R-:W-:Y:S01]  /*7090*/  F2FP.SATFINITE.E4M3.F32.PACK_AB_MERGE_C R27, RZ, R126, RZ ;  /* 0x0000007eff1b723e */ /* 0x002fe200048070ff */
[----:B------:R0:W-:Y:S01]  /*70a0*/  @!P4 STG.E.U8 desc[UR20][R24.64+0x19], R7 ;  /* 0x000019071800c986 */ /* 0x0001e2000c101114 */
[----:B------:R-:W-:Y:S01]  /*70b0*/  ISETP.LT.OR P4, PT, R35, 0x22, !P0 ;  /* 0x000000222300780c */ /* 0x000fe20004781670 */
[-C--:B------:R-:W-:Y:S01]  /*70c0*/  FMUL R117, R117, R8.reuse ;  /* 0x0000000875757220 */ /* 0x080fe20000400000 */
[----:B------:R-:W-:Y:S01]  /*70d0*/  F2FP.SATFINITE.E4M3.F32.PACK_AB_MERGE_C R119, RZ, R119, RZ ;  /* 0x00000077ff77723e */ /* 0x000fe200048070ff */
[----:B------:R-:W-:Y:S01]  /*70e0*/  @!P5 STG.E.U8 desc[UR20][R14.64+0x18], R131 ;  /* 0x000018830e00d986 */ /* 0x000fe2000c101114 */
[----:B------:R-:W-:Y:S01]  /*70f0*/  ISETP.LT.OR P5, PT, R35, 0x21, !P2 ;  /* 0x000000212300780c */ /* 0x000fe200057a1670 */
[----:B------:R-:W-:Y:S01]  /*7100*/  FMUL R115, R115, R8 ;  /* 0x0000000873737220 */ /* 0x000fe20000400000 */
[----:B------:R-:W-:Y:S01]  /*7110*/  F2FP.SATFINITE.E4M3.F32.PACK_AB_MERGE_C R29, RZ, R112, RZ ;  /* 0x00000070ff1d723e */ /* 0x000fe200048070ff */
[----:B------:R1:W-:Y:S01]  /*7120*/  @!P6 STG.E.U8 desc[UR20][R14.64+0x19], R27 ;  /* 0x0000191b0e00e986 */ /* 0x0003e2000c101114 */
[----:B------:R-:W-:Y:S01]  /*7130*/  ISETP.LT.OR P6, PT, R35, 0x22, !P2 ;  /* 0x000000222300780c */ /* 0x000fe200057c1670 */
[-C--:B------:R-:W-:Y:S01]  /*7140*/  FMUL R110, R110, R8.reuse ;  /* 0x000000086e6e7220 */ /* 0x080fe20000400000 */
[-C--:B------:R-:W-:Y:S01]  /*7150*/  FMUL R113, R113, R8.reuse ;  /* 0x0000000871717220 */ /* 0x080fe20000400000 */
        /* <DEDUP_REMOVED lines=39> */
[-C--:B------:R-:W-:Y:S01]  /*73d0*/  FMUL R101, R101, R8.reuse ;  /* 0x0000000865657220 */ /* 0x080fe20000400000 */
[----:B------:R-:W-:Y:S01]  /*73e0*/  @!P1 STG.E.U8 desc[UR20][R24.64+0x30], R121 ;  /* 0x0000307918009986 */ /* 0x000fe2000c101114 */
[----:B------:R-:W-:Y:S01]  /*73f0*/  ISETP.LT.OR P1, PT, R35, 0x39, !P0 ;  /* 0x000000392300780c */ /* 0x000fe20004721670 */
[-C--:B------:R-:W-:Y:S01]  /*7400*/  FMUL R99, R99, R8.reuse ;  /* 0x0000000863637220 */ /* 0x080fe20000400000 */
[----:B------:R-:W-:Y:S01]  /*7410*/  ISETP.LT.OR P0, PT, R35, 0x3a, !P0 ;  /* 0x0000003a2300780c */ /* 0x000fe20004701670 */
[----:B------:R-:W-:Y:S01]  /*7420*/  FMUL R94, R94, R8 ;  /* 0x000000085e5e7220 */ /* 0x000fe20000400000 */
[----:B0-----:R-:W-:Y:S01]  /*7430*/  F2FP.SATFINITE.E4M3.F32.PACK_AB_MERGE_C R7, RZ, R116, RZ ;  /* 0x00000074ff07723e */ /* 0x001fe200048070ff */
[-C--:B------:R-:W-:Y:S01]  /*7440*/  FMUL R92, R92, R8.reuse ;  /* 0x000000085c5c7220 */ /* 0x080fe20000400000 */
[----:B------:R-:W-:Y:S01]  /*7450*/  F2FP.SATFINITE.E4M3.F32.PACK_AB_MERGE_C R103, RZ, R103, RZ ;  /* 0x00000067ff67723e */ /* 0x000fe200048070ff */
[----:B------:R-:W-:Y:S01]  /*7460*/  FMUL R95, R95, R8 ;  /* 0x000000085f5f7220 */ /* 0x000fe20000400000 */
[----:B-1----:R-:W-:Y:S01]  /*7470*/  F2FP.SATFINITE.E4M3.F32.PACK_AB_MERGE_C R27, RZ, R114, RZ ;  /* 0x00000072ff1b723e */ /* 0x002fe200048070ff */
[----:B------:R0:W-:Y:S01]  /*7480*/  @!P4 STG.E.U8 desc[UR20][R24.64+0x31], R7 ;  /* 0x000031071800c986 */ /* 0x0001e2000c101114 */
[----:B------:R-:W-:Y:S01]  /*7490*/  ISETP.LT.OR P4, PT, R35, 0x39, !P2 ;  /* 0x000000392300780c */ /* 0x000fe20005781670 */
[-C--:B------:R-:W-:Y:S01]  /*74a0*/  FMUL R97, R97, R8.reuse ;  /* 0x0000000861617220 */ /* 0x080fe20000400000 */
[----:B------:R-:W-:Y:S01]  /*74b0*/  ISETP.LT.OR P2, PT, R35, 0x3a, !P2 ;  /* 0x0000003a2300780c */ /* 0x000fe20005741670 */
[----:B------:R-:W-:Y:S01]  /*74c0*/  @!P5 STG.E.U8 desc[UR20][R14.64+0x30], R119 ;  /* 0x000030770e00d986 */ /* 0x000fe2000c101114 */
[----:B------:R-:W-:Y:S01]  /*74d0*/  F2FP.SATFINITE.E4M3.F32.PACK_AB_MERGE_C R101, RZ, R101, RZ ;  /* 0x00000065ff65723e */ /* 0x000fe200048070ff */
[-C--:B------:R-:W-:Y:S01]  /*74e0*/  FMUL R90, R90, R8.reuse ;  /* 0x000000085a5a7220 */ /* 0x080fe20000400000 */
[----:B------:R-:W-:Y:S01]  /*74f0*/  F2FP.SATFINITE.E4M3.F32.PACK_AB_MERGE_C R99, RZ, R99, RZ ;  /* 0x00000063ff63723e */ /* 0x000fe200048070ff */
[----:B------:R-:W-:Y:S01]  /*7500*/  @!P6 STG.E.U8 desc[UR20][R14.64+0x31], R27 ;  /* 0x0000311b0e00e986 */ /* 0x000fe2000c101114 */
[----:B------:R-:W-:Y:S01]  /*7510*/  F2FP.SATFINITE.E4M3.F32.PACK_AB_MERGE_C R95, RZ, R95, RZ ;  /* 0x0000005fff5f723e */ /* 0x000fe200048070ff */
[-C--:B------:R-:W-:Y:S01]  /*7520*/  FMUL R22, R22, R8.reuse ;  /* 0x0000000816167220 */ /* 0x080fe20000400000 */
[-C--:B------:R-:W-:Y:S01]  /*7530*/  FMUL R93, R93, R8.reuse ;  /* 0x000000085d5d7220 */ /* 0x080fe20000400000 */
[----:B------:R-:W-:Y:S01]  /*7540*/  @!P0 STG.E.U8 desc[UR20][R24.64+0x39], R29 ;  /* 0x0000391d18008986 */ /* 0x000fe2000c101114 */
[----:B------:R-:W-:Y:S01]  /*7550*/  ISETP.GE.AND P0, PT, R36, 0x81, PT ;  /* 0x000000812400780c */ /* 0x000fe20003f06270 */
[----:B------:R-:W-:Y:S01]  /*7560*/  FMUL R91, R91, R8 ;  /* 0x000000085b5b7220 */ /* 0x000fe20000400000 */
[----:B0-----:R-:W-:Y:S01]  /*7570*/  F2FP.SATFINITE.E4M3.F32.PACK_AB_MERGE_C R7, RZ, R110, RZ ;  /* 0x0000006eff07723e */ /* 0x001fe200048070ff */
[----:B------:R0:W-:Y:S01]  /*7580*/  @!P1 STG.E.U8 desc[UR20][R24.64+0x38], R117 ;  /* 0x0000387518009986 */ /* 0x0001e2000c101114 */
[C---:B------:R-:W-:Y:S01]  /*7590*/  ISETP.LT.OR P6, PT, R35.reuse, 0x1, !P0 ;  /* 0x000000012300780c */ /* 0x040fe200047c1670 */
[-C--:B------:R-:W-:Y:S01]  /*75a0*/  FMUL R88, R88, R8.reuse ;  /* 0x0000000858587220 */ /* 0x080fe20000400000 */
[----:B------:R-:W-:Y:S01]  /*75b0*/  ISETP.LT.OR P5, PT, R35, 0x2, !P0 ;  /* 0x000000022300780c */ /* 0x000fe200047a1670 */
[----:B------:R-:W-:Y:S01]  /*75c0*/  @!P4 STG.E.U8 desc[UR20][R14.64+0x38], R115 ;  /* 0x000038730e00c986 */ /* 0x000fe2000c101114 */
[----:B------:R-:W-:Y:S01]  /*75d0*/  ISETP.GE.AND P1, PT, R36, 0x89, PT ;  /* 0x000000892400780c */ /* 0x000fe20003f26270 */
[-C--:B------:R-:W-:Y:S01]  /*75e0*/  FMUL R21, R21, R8.reuse ;  /* 0x0000000815157220 */ /* 0x080fe20000400000 */
[----:B------:R-:W-:Y:S01]  /*75f0*/  F2FP.SATFINITE.E4M3.F32.PACK_AB_MERGE_C R97, RZ, R97, RZ ;  /* 0x00000061ff61723e */ /* 0x000fe200048070ff */
[----:B------:R1:W-:Y:S01]  /*7600*/  @!P2 STG.E.U8 desc[UR20][R14.64+0x39], R7 ;  /* 0x000039070e00a986 */ /* 0x0003e2000c101114 */
[----:B------:R-:W-:Y:S01]  /*7610*/  ISETP.LT.OR P4, PT, R35, 0x1, !P1 ;  /* 0x000000012300780c */ /* 0x000fe20004f81670 */
[-C--:B------:R-:W-:Y:S01]  /*7620*/  FMUL R89, R89, R8.reuse ;  /* 0x0000000859597220 */ /* 0x080fe20000400000 */
[----:B------:R-:W-:Y:S01]  /*7630*/  ISETP.LT.OR P2, PT, R35, 0xa, !P0 ;  /* 0x0000000a2300780c */ /* 0x000fe20004741670 */
[----:B------:R-:W-:Y:S01]  /*7640*/  FMUL R23, R23, R8 ;  /* 0x0000000817177220 */ /* 0x000fe20000400000 */
[----:B0-----:R-:W-:Y:S01]  /*7650*/  F2FP.SATFINITE.E4M3.F32.PACK_AB_MERGE_C R25, RZ, R108, RZ ;  /* 0x0000006cff19723e */ /* 0x001fe200048070ff */
[----:B------:R-:W-:Y:S01]  /*7660*/  @!P6 STG.E.U8 desc[UR20][R12.64], R113 ;  /* 0x000000710c00e986 */ /* 0x000fe2000c101114 */
[C---:B------:R-:W-:Y:S01]  /*7670*/  ISETP.LT.OR P6, PT, R35.reuse, 0x2, !P1 ;  /* 0x000000022300780c */ /* 0x040fe20004fc1670 */
[-C--:B------:R-:W-:Y:S01]  /*7680*/  FMUL R20, R20, R8.reuse ;  /* 0x0000000814147220 */ /* 0x080fe20000400000 */
[----:B------:R-:W-:Y:S01]  /*7690*/  F2FP.SATFINITE.E4M3.F32.PACK_AB_MERGE_C R93, RZ, R93, RZ ;  /* 0x0000005dff5d723e */ /* 0x000fe200048070ff */
[----:B------:R-:W-:Y:S01]  /*76a0*/  @!P5 STG.E.U8 desc[UR20][R12.64+0x1], R25 ;  /* 0x000001190c00d986 */ /* 0x000fe2000c101114 */
[----:B------:R-:W-:Y:S01]  /*76b0*/  ISETP.LT.OR P5, PT, R35, 0x9, !P0 ;  /* 0x000000092300780c */ /* 0x000fe200047a1670 */
[----:B------:R-:W-:Y:S01]  /*76c0*/  FMUL R17, R17, R8 ;  /* 0x0000000811117220 */ /* 0x000fe20000400000 */
[----:B-1----:R-:W-:Y:S01]  /*76d0*/  F2FP.SATFINITE.E4M3.F32.PACK_AB_MERGE_C R7, RZ, R106, RZ ;  /* 0x0000006aff07723e */ /* 0x002fe200048070ff */
[----:B------:R-:W-:Y:S01]  /*76e0*/  @!P4 STG.E.U8 desc[UR20][R10.64], R111 ;  /* 0x0000006f0a00c986 */ /* 0x000fe2000c101114 */
[----:B------:R-:W-:Y:S01]  /*76f0*/  F2FP.SATFINITE.E4M3.F32.PACK_AB_MERGE_C R15, RZ, R104, RZ ;  /* 0x00000068ff0f723e */ /* 0x000fe200048070ff */
[-C--:B------:R-:W-:Y:S01]  /*7700*/  FMUL R16, R16, R8.reuse ;  /* 0x0000000810107220 */ /* 0x080fe20000400000 */
[----:B------:R-:W-:Y:S01]  /*7710*/  ISETP.LT.OR P4, PT, R35, 0x9, !P1 ;  /* 0x000000092300780c */ /* 0x000fe20004f81670 */
[-C--:B------:R-:W-:Y:S01]  /*7720*/  FMUL R19, R19, R8.reuse ;  /* 0x0000000813137220 */ /* 0x080fe20000400000 */
[----:B------:R-:W-:Y:S01]  /*7730*/  F2FP.SATFINITE.E4M3.F32.PACK_AB_MERGE_C R91, RZ, R91, RZ ;  /* 0x0000005bff5b723e */ /* 0x000fe200048070ff */
[----:B------:R0:W-:Y:S01]  /*7740*/  @!P6 STG.E.U8 desc[UR20][R10.64+0x1], R7 ;  /* 0x000001070a00e986 */ /* 0x0001e2000c101114 */
[C---:B------:R-:W-:Y:S01]  /*7750*/  ISETP.LT.OR P6, PT, R35.reuse, 0xa, !P1 ;  /* 0x0000000a2300780c */ /* 0x040fe20004fc1670 */
[----:B------:R-:W-:Y:S01]  /*7760*/  FMUL R18, R18, R8 ;  /* 0x0000000812127220 */ /* 0x000fe20000400000 */
[----:B------:R-:W-:Y:S01]  /*7770*/  F2FP.SATFINITE.E4M3.F32.PACK_AB_MERGE_C R21, RZ, R21, RZ ;  /* 0x00000015ff15723e */ /* 0x000fe200048070ff */
[----:B------:R1:W-:Y:S01]  /*7780*/  @!P2 STG.E.U8 desc[UR20][R12.64+0x9], R15 ;  /* 0x0000090f0c00a986 */ /* 0x0003e2000c101114 */
[----:B------:R-:W-:-:S02]  /*7790*/  ISETP.LT.OR P2, PT, R35, 0x12, !P0 ;  /* 0x000000122300780c */ /* 0x000fc40004741670 */
[----:B------:R-:W-:Y:S01]  /*77a0*/  F2FP.SATFINITE.E4M3.F32.PACK_AB_MERGE_C R89, RZ, R89, RZ ;  /* 0x00000059ff59723e */ /* 0x000fe200048070ff */
[----:B------:R-:W-:Y:S01]  /*77b0*/  @!P5 STG.E.U8 desc[UR20][R12.64+0x8], R107 ;  /* 0x0000086b0c00d986 */ /* 0x000fe2000c101114 */
[C---:B------:R-:W-:Y:S02]  /*77c0*/  ISETP.LT.OR P5, PT, R35.reuse, 0x11, !P0 ;  /* 0x000000112300780c */ /* 0x040fe400047a1670 */
[----:B------:R-:W-:Y:S01]  /*77d0*/  F2FP.SATFINITE.E4M3.F32.PACK_AB_MERGE_C R23, RZ, R23, RZ ;  /* 0x00000017ff17723e */ /* 0x000fe200048070ff */
[----:B------:R-:W-:Y:S01]  /*77e0*/  @!P4 STG.E.U8 desc[UR20][R10.64+0x8], R109 ;  /* 0x0000086d0a00c986 */ /* 0x000fe2000c101114 */
[----:B0-----:R-:W-:Y:S02]  /*77f0*/  F2FP.SATFINITE.E4M3.F32.PACK_AB_MERGE_C R7, RZ, R102, RZ ;  /* 0x00000066ff07723e */ /* 0x001fe400048070ff */
[C---:B------:R-:W-:Y:S02]  /*7800*/  ISETP.LT.OR P4, PT, R35.reuse, 0x11, !P1 ;  /* 0x000000112300780c */ /* 0x040fe40004f81670 */
[----:B-1----:R-:W-:Y:S01]  /*7810*/  F2FP.SATFINITE.E4M3.F32.PACK_AB_MERGE_C R15, RZ, R98, RZ ;  /* 0x00000062ff0f723e */ /* 0x002fe200048070ff */
[----:B------:R0:W-:Y:S01]  /*7820*/  @!P6 STG.E.U8 desc[UR20][R10.64+0x9], R7 ;  /* 0x000009070a00e986 */ /* 0x0001e2000c101114 */
[----:B------:R-:W-:-:S02]  /*7830*/  ISETP.LT.OR P6, PT, R35, 0x12, !P1 ;  /* 0x000000122300780c */ /* 0x000fc40004fc1670 */
[----:B------:R-:W-:Y:S01]  /*7840*/  F2FP.SATFINITE.E4M3.F32.PACK_AB_MERGE_C R17, RZ, R17, RZ ;  /* 0x00000011ff11723e */ /* 0x000fe200048070ff */
[----:B------:R1:W-:Y:S01]  /*7850*/  @!P2 STG.E.U8 desc[UR20][R12.64+0x11], R15 ;  /* 0x0000110f0c00a986 */ /* 0x0003e2000c101114 */
[C---:B------:R-:W-:Y:S02]  /*7860*/  ISETP.LT.OR P2, PT, R35.reuse, 0x1a, !P0 ;  /* 0x0000001a2300780c */ /* 0x040fe40004741670 */
[----:B------:R-:W-:Y:S01]  /*7870*/  F2FP.SATFINITE.E4M3.F32.PACK_AB_MERGE_C R19, RZ, R19, RZ ;  /* 0x00000013ff13723e */ /* 0x000fe200048070ff */
[----:B------:R-:W-:Y:S01]  /*7880*/  @!P5 STG.E.U8 desc[UR20][R12.64+0x10], R105 ;  /* 0x000010690c00d986 */ /* 0x000fe2000c101114 */
[C---:B------:R-:W-:Y:S02]  /*7890*/  ISETP.LT.OR P5, PT, R35.reuse, 0x19, !P0 ;  /* 0x000000192300780c */ /* 0x040fe400047a1670 */
[----:B0-----:R-:W-:Y:S01]  /*78a0*/  F2FP.SATFINITE.E4M3.F32.PACK_AB_MERGE_C R7, RZ, R100, RZ ;  /* 0x00000064ff07723e */ /* 0x001fe200048070ff */
[----:B------:R-:W-:Y:S01]  /*78b0*/  @!P4 STG.E.U8 desc[UR20][R10.64+0x10], R103 ;  /* 0x000010670a00c986 */ /* 0x000fe2000c101114 */
[----:B------:R-:W-:-:S02]  /*78c0*/  ISETP.LT.OR P4, PT, R35, 0x19, !P1 ;  /* 0x000000192300780c */ /* 0x000fc40004f81670 */
[----:B-1----:R-:W-:Y:S01]  /*78d0*/  F2FP.SATFINITE.E4M3.F32.PACK_AB_MERGE_C R15, RZ, R96, RZ ;  /* 0x00000060ff0f723e */ /* 0x002fe200048070ff */
[----:B------:R0:W-:Y:S01]  /*78e0*/  @!P6 STG.E.U8 desc[UR20][R10.64+0x11], R7 ;  /* 0x000011070a00e986 */ /* 0x0001e2000c101114 */
[----:B------:R-:W-:-:S03]  /*78f0*/  ISETP.LT.OR P6, PT, R35, 0x1a, !P1 ;  /* 0x0000001a2300780c */ /* 0x000fc60004fc1670 */
[----:B------:R1:W-:Y:S01]  /*7900*/  @!P2 STG.E.U8 desc[UR20][R12.64+0x19], R15 ;  /* 0x0000190f0c00a986 */ /* 0x0003e2000c101114 */
[----:B------:R-:W-:-:S03]  /*7910*/  ISETP.LT.OR P2, PT, R35, 0x22, !P0 ;  /* 0x000000222300780c */ /* 0x000fc60004741670 */
[----:B------:R-:W-:Y:S01]  /*7920*/  @!P5 STG.E.U8 desc[UR20][R12.64+0x18], R101 ;  /* 0x000018650c00d986 */ /* 0x000fe2000c101114 */
[C---:B------:R-:W-:Y:S02]  /*7930*/  ISETP.LT.OR P5, PT, R35.reuse, 0x21, !P0 ;  /* 0x000000212300780c */ /* 0x040fe400047a1670 */
[----:B0-----:R-:W-:Y:S01]  /*7940*/  F2FP.SATFINITE.E4M3.F32.PACK_AB_MERGE_C R7, RZ, R94, RZ ;  /* 0x0000005eff07723e */ /* 0x001fe200048070ff */
[----:B------:R-:W-:Y:S01]  /*7950*/  @!P4 STG.E.U8 desc[UR20][R10.64+0x18], R99 ;  /* 0x000018630a00c986 */ /* 0x000fe2000c101114 */
[C---:B------:R-:W-:Y:S02]  /*7960*/  ISETP.LT.OR P4, PT, R35.reuse, 0x21, !P1 ;  /* 0x000000212300780c */ /* 0x040fe40004f81670 */
        /* <DEDUP_REMOVED lines=24> */
[C---:B------:R-:W-:Y:S02]  /*7af0*/  ISETP.LT.OR P2, PT, R35.reuse, 0x39, !P0 ;  /* 0x000000392300780c */ /* 0x040fe40004741670 */
[C---:B------:R-:W-:Y:S01]  /*7b00*/  ISETP.LT.OR P0, PT, R35.reuse, 0x3a, !P0 ;  /* 0x0000003a2300780c */ /* 0x040fe20004701670 */
[----:B------:R2:W-:Y:S01]  /*7b10*/  @!P5 STG.E.U8 desc[UR20][R12.64+0x30], R89 ;  /* 0x000030590c00d986 */ /* 0x0005e2000c101114 */
[C---:B------:R-:W-:Y:S02]  /*7b20*/  ISETP.LT.OR P5, PT, R35.reuse, 0x39, !P1 ;  /* 0x000000392300780c */ /* 0x040fe40004fa1670 */
[----:B------:R-:W-:Y:S01]  /*7b30*/  ISETP.LT.OR P1, PT, R35, 0x3a, !P1 ;  /* 0x0000003a2300780c */ /* 0x000fe20004f21670 */
[----:B------:R2:W-:Y:S01]  /*7b40*/  @!P4 STG.E.U8 desc[UR20][R10.64+0x30], R23 ;  /* 0x000030170a00c986 */ /* 0x0005e2000c101114 */
[----:B0-----:R-:W-:Y:S02]  /*7b50*/  F2FP.SATFINITE.E4M3.F32.PACK_AB_MERGE_C R7, RZ, R20, RZ ;  /* 0x00000014ff07723e */ /* 0x001fe400048070ff */
[----:B-1----:R-:W-:-:S03]  /*7b60*/  F2FP.SATFINITE.E4M3.F32.PACK_AB_MERGE_C R21, RZ, R18, RZ ;  /* 0x00000012ff15723e */ /* 0x002fc600048070ff */
[----:B------:R2:W-:Y:S04]  /*7b70*/  @!P6 STG.E.U8 desc[UR20][R10.64+0x31], R7 ;  /* 0x000031070a00e986 */ /* 0x0005e8000c101114 */
[----:B------:R2:W-:Y:S04]  /*7b80*/  @!P2 STG.E.U8 desc[UR20][R12.64+0x38], R17 ;  /* 0x000038110c00a986 */ /* 0x0005e8000c101114 */
[----:B------:R2:W-:Y:S04]  /*7b90*/  @!P0 STG.E.U8 desc[UR20][R12.64+0x39], R15 ;  /* 0x0000390f0c008986 */ /* 0x0005e8000c101114 */
[----:B------:R2:W-:Y:S04]  /*7ba0*/  @!P5 STG.E.U8 desc[UR20][R10.64+0x38], R19 ;  /* 0x000038130a00d986 */ /* 0x0005e8000c101114 */
[----:B------:R2:W-:Y:S02]  /*7bb0*/  @!P1 STG.E.U8 desc[UR20][R10.64+0x39], R21 ;  /* 0x000039150a009986 */ /* 0x0005e4000c101114 */
.L_x_165:
[----:B------:R-:W-:Y:S05]  /*7bc0*/  BSYNC B0 ;  /* 0x0000000000007941 */ /* 0x000fea0003800000 */
.L_x_35:
[----:B------:R-:W-:Y:S01]  /*7bd0*/  ULDC UR6, c[0x0][0xc] ;  /* 0x0000030000067ab9 */ /* 0x000fe20000000800 */
[----:B------:R-:W-:Y:S01]  /*7be0*/  ULDC UR7, c[0x0][0x10] ;  /* 0x0000040000077ab9 */ /* 0x000fe20000000800 */
[----:B0-2--5:R-:W0:Y:S01]  /*7bf0*/  LDC R7, c[0x0][0x14] ;  /* 0x00000500ff077b82 */ /* 0x025e220000000800 */
[----:B------:R-:W-:Y:S01]  /*7c00*/  UIMAD.WIDE.U32 UR6, UR6, UR7, URZ ;  /* 0x00000007060672a5 */ /* 0x000fe2000f8e003f */
[----:B------:R-:W-:Y:S01]  /*7c10*/  PRMT R11, RZ, 0x7610, R11 ;  /* 0x00007610ff0b7816 */ /* 0x000fe2000000000b */
[----:B------:R-:W-:-:S04]  /*7c20*/  IMAD.MOV.U32 R10, RZ, RZ, -0x1 ;  /* 0xffffffffff0a7424 */ /* 0x000fc800078e00ff */
[----:B0-----:R-:W-:-:S04]  /*7c30*/  IMAD.WIDE.U32 R2, R7, UR6, R2 ;  /* 0x0000000607027c25 */ /* 0x001fc8000f8e0002 */
[----:B------:R-:W-:Y:S01]  /*7c40*/  IMAD R7, R7, UR7, RZ ;  /* 0x0000000707077c24 */ /* 0x000fe2000f8e02ff */
[----:B------:R-:W-:Y:S02]  /*7c50*/  ULDC.64 UR6, c[0x0][0x650] ;  /* 0x0001940000067ab9 */ /* 0x000fe40000000a00 */
[----:B------:R-:W-:Y:S01]  /*7c60*/  ISETP.GE.U32.AND P0, PT, R2, UR6, PT ;  /* 0x0000000602007c0c */ /* 0x000fe2000bf06070 */
[----:B------:R-:W-:Y:S02]  /*7c70*/  IMAD.IADD R3, R3, 0x1, R7 ;  /* 0x0000000103037824 */ /* 0x000fe400078e0207 */
[----:B------:R-:W-:-:S03]  /*7c80*/  IMAD.MOV.U32 R7, RZ, RZ, -0x1 ;  /* 0xffffffffff077424 */ /* 0x000fc600078e00ff */
[----:B------:R-:W-:-:S13]  /*7c90*/  ISETP.GE.U32.AND.EX P0, PT, R3, UR7, PT, P0 ;  /* 0x0000000703007c0c */ /* 0x000fda000bf06100 */
[----:B------:R-:W-:Y:S05]  /*7ca0*/  @P0 BRA `(.L_x_166) ;  /* 0x0000000400600947 */ /* 0x000fea0003800000 */
[----:B------:R-:W0:Y:S01]  /*7cb0*/  S2R R22, SR_CTAID.X ;  /* 0x0000000000167919 */ /* 0x000e220000002500 */
[----:B------:R-:W2:Y:S01]  /*7cc0*/  LDC.64 R16, c[0x0][0x628] ;  /* 0x00018a00ff107b82 */ /* 0x000ea20000000a00 */
[----:B------:R-:W-:Y:S01]  /*7cd0*/  ULDC UR6, c[0x0][0x150] ;  /* 0x0000540000067ab9 */ /* 0x000fe20000000800 */
[----:B---34-:R-:W-:Y:S01]  /*7ce0*/  IMAD.MOV.U32 R14, RZ, RZ, R2 ;  /* 0x000000ffff0e7224 */ /* 0x018fe200078e0002 */
[----:B-1----:R-:W1:Y:S01]  /*7cf0*/  S2R R24, SR_CTAID.Y ;  /* 0x0000000000187919 */ /* 0x002e620000002600 */
[----:B------:R-:W-:-:S04]  /*7d00*/  IMAD.MOV.U32 R15, RZ, RZ, R3 ;  /* 0x000000ffff0f7224 */ /* 0x000fc800078e0003 */
[----:B------:R-:W3:Y:S08]  /*7d10*/  LDC R25, c[0x0][0x144] ;  /* 0x00005100ff197b82 */ /* 0x000ef00000000800 */
[----:B------:R-:W4:Y:S08]  /*7d20*/  LDC R18, c[0x0][0x630] ;  /* 0x00018c00ff127b82 */ /* 0x000f300000000800 */
[----:B------:R-:W1:Y:S01]  /*7d30*/  LDC.64 R20, c[0x0][0x620] ;  /* 0x00018800ff147b82 */ /* 0x000e620000000a00 */
[----:B--2---:R-:W-:-:S04]  /*7d40*/  ISETP.NE.U32.AND P0, PT, R16, RZ, PT ;  /* 0x000000ff1000720c */ /* 0x004fc80003f05070 */
[----:B------:R-:W-:Y:S02]  /*7d50*/  ISETP.NE.AND.EX P0, PT, R17, RZ, PT, P0 ;  /* 0x000000ff1100720c */ /* 0x000fe40003f05300 */
[----:B0-----:R-:W-:-:S05]  /*7d60*/  I2FP.F32.U32 R7, R22 ;  /* 0x0000001600077245 */ /* 0x001fca0000201000 */
[----:B------:R-:W-:-:S04]  /*7d70*/  FMUL R7, R7, UR6 ;  /* 0x0000000607077c20 */ /* 0x000fc80008400000 */
[----:B------:R0:W2:Y:S02]  /*7d80*/  F2I.U32.TRUNC.NTZ R23, R7 ;  /* 0x0000000700177305 */ /* 0x0000a4000020f000 */
[----:B---34-:R-:W-:Y:S05]  /*7d90*/  @!P0 BRA `(.L_x_167) ;  /* 0x0000000000288947 */ /* 0x018fea0003800000 */
[----:B0-----:R-:W0:Y:S02]  /*7da0*/  LDC R7, c[0x0][0x634] ;  /* 0x00018d00ff077b82 */ /* 0x001e240000000800 */
        /* <DEDUP_REMOVED lines=9> */
.L_x_167:
[-CC-:B------:R-:W-:Y:S01]  /*7e40*/  SHF.R.U64 R19, R14, R18.reuse, R15.reuse ;  /* 0x000000120e137219 */ /* 0x180fe2000000120f */
[----:B------:R-:W3:Y:S01]  /*7e50*/  LDC.64 R30, c[0x0][0x640] ;  /* 0x00019000ff1e7b82 */ /* 0x000ee20000000a00 */
[----:B0-----:R-:W-:Y:S01]  /*7e60*/  SHF.R.U32.HI R7, RZ, R18, R15 ;  /* 0x00000012ff077219 */ /* 0x001fe2000001160f */
[----:B--2---:R-:W-:Y:S01]  /*7e70*/  IMAD.MOV R23, RZ, RZ, -R23 ;  /* 0x000000ffff177224 */ /* 0x004fe200078e0a17 */
[----:B------:R-:W-:Y:S01]  /*7e80*/  IADD3 R13, P0, RZ, -R19, RZ ;  /* 0x80000013ff0d7210 */ /* 0x000fe20007f1e0ff */
[----:B------:R-:W-:Y:S02]  /*7e90*/  ULDC UR6, c[0x0][0x154] ;  /* 0x0000550000067ab9 */ /* 0x000fe40000000800 */
[----:B------:R-:W-:Y:S02]  /*7ea0*/  IMAD R25, R25, R23, R22 ;  /* 0x0000001719197224 */ /* 0x000fe400078e0216 */
[----:B------:R-:W0:Y:S01]  /*7eb0*/  LDC R14, c[0x0][0x618] ;  /* 0x00018600ff0e7b82 */ /* 0x000e220000000800 */
[----:B------:R-:W-:-:S02]  /*7ec0*/  IMAD.X R7, RZ, RZ, ~R7, P0 ;  /* 0x000000ffff077224 */ /* 0x000fc400000e0e07 */
[----:B-1----:R-:W-:-:S04]  /*7ed0*/  IMAD.WIDE.U32 R10, R13, R20, R2 ;  /* 0x000000140d0a7225 */ /* 0x002fc800078e0002 */
[----:B------:R-:W-:Y:S01]  /*7ee0*/  IMAD R12, R7, R20, RZ ;  /* 0x00000014070c7224 */ /* 0x000fe200078e02ff */
[----:B------:R-:W1:Y:S03]  /*7ef0*/  LDC R26, c[0x0][0x608] ;  /* 0x00018200ff1a7b82 */ /* 0x000e660000000800 */
[----:B------:R-:W-:Y:S02]  /*7f00*/  IMAD R7, R13, R21, R12 ;  /* 0x000000150d077224 */ /* 0x000fe400078e020c */
[----:B------:R-:W-:Y:S02]  /*7f10*/  IMAD.MOV.U32 R13, RZ, RZ, 0x1 ;  /* 0x00000001ff0d7424 */ /* 0x000fe400078e00ff */
[----:B------:R-:W-:Y:S01]  /*7f20*/  IMAD.IADD R7, R11, 0x1, R7 ;  /* 0x000000010b077824 */ /* 0x000fe200078e0207 */
[----:B------:R-:W2:Y:S01]  /*7f30*/  LDC R28, c[0x0][0x658] ;  /* 0x00019600ff1c7b82 */ /* 0x000ea20000000800 */
[----:B------:R-:W-:-:S02]  /*7f40*/  I2FP.F32.U32 R11, R24 ;  /* 0x00000018000b7245 */ /* 0x000fc40000201000 */
[----:B---3--:R-:W-:-:S03]  /*7f50*/  ISETP.NE.U32.AND P0, PT, R30, RZ, PT ;  /* 0x000000ff1e00720c */ /* 0x008fc60003f05070 */
[----:B------:R-:W-:Y:S01]  /*7f60*/  FMUL R12, R11, UR6 ;  /* 0x000000060b0c7c20 */ /* 0x000fe20008400000 */
[----:B------:R-:W-:Y:S01]  /*7f70*/  ISETP.NE.AND.EX P0, PT, R31, RZ, PT, P0 ;  /* 0x000000ff1f00720c */ /* 0x000fe20003f05300 */
[----:B------:R-:W3:Y:S01]  /*7f80*/  LDC R23, c[0x0][0x148] ;  /* 0x00005200ff177b82 */ /* 0x000ee20000000800 */
[-CC-:B0-----:R-:W-:Y:S01]  /*7f90*/  SHF.R.U64 R18, R10, R14.reuse, R7.reuse ;  /* 0x0000000e0a127219 */ /* 0x181fe20000001207 */
[----:B------:R0:W4:Y:S01]  /*7fa0*/  F2I.U32.TRUNC.NTZ R20, R12 ;  /* 0x0000000c00147305 */ /* 0x000122000020f000 */
[----:B------:R-:W-:Y:S01]  /*7fb0*/  SHF.R.U32.HI R7, RZ, R14, R7 ;  /* 0x0000000eff077219 */ /* 0x000fe20000011607 */
[----:B------:R-:W-:-:S04]  /*7fc0*/  IMAD.MOV.U32 R11, RZ, RZ, -0x1 ;  /* 0xffffffffff0b7424 */ /* 0x000fc800078e00ff */
[----:B------:R-:W0:Y:S01]  /*7fd0*/  LDC R22, c[0x0][0x600] ;  /* 0x00018000ff167b82 */ /* 0x000e220000000800 */
[-CC-:B-1----:R-:W-:Y:S02]  /*7fe0*/  SHF.R.U64 R16, R18, R26.reuse, R7.reuse ;  /* 0x0000001a12107219 */ /* 0x182fe40000001207 */
[----:B------:R-:W-:-:S05]  /*7ff0*/  SHF.R.U32.HI R7, RZ, R26, R7 ;  /* 0x0000001aff077219 */ /* 0x000fca0000011607 */
[----:B------:R-:W1:Y:S01]  /*8000*/  LDC R29, c[0x0][0x648] ;  /* 0x00019200ff1d7b82 */ /* 0x000e620000000800 */
[-C--:B--2---:R-:W-:Y:S02]  /*8010*/  SHF.L.U32 R10, R11, R28.reuse, RZ ;  /* 0x0000001c0b0a7219 */ /* 0x084fe400000006ff */
[-CC-:B------:R-:W-:Y:S02]  /*8020*/  SHF.R.U64 R21, R16, R28.reuse, R7.reuse ;  /* 0x0000001c10157219 */ /* 0x180fe40000001207 */
[----:B------:R-:W-:Y:S02]  /*8030*/  SHF.R.U32.HI R11, RZ, R28, R7 ;  /* 0x0000001cff0b7219 */ /* 0x000fe40000011607 */
[----:B------:R-:W-:Y:S01]  /*8040*/  LOP3.LUT R27, RZ, R10, RZ, 0x33, !PT ;  /* 0x0000000aff1b7212 */ /* 0x000fe200078e33ff */
[----:B------:R-:W2:Y:S01]  /*8050*/  LDC R32, c[0x0][0x638] ;  /* 0x00018e00ff207b82 */ /* 0x000ea20000000800 */
[----:B------:R-:W-:Y:S01]  /*8060*/  SHF.L.U32 R28, R13, R28, RZ ;  /* 0x0000001c0d1c7219 */ /* 0x000fe200000006ff */
[----:B------:R-:W-:-:S06]  /*8070*/  IMAD.MOV.U32 R10, RZ, RZ, R21 ;  /* 0x000000ffff0a7224 */ /* 0x000fcc00078e0015 */
[----:B------:R-:W0:Y:S01]  /*8080*/  LDC R33, c[0x0][0x610] ;  /* 0x00018400ff217b82 */ /* 0x000e220000000800 */
[----:B----4-:R-:W-:Y:S05]  /*8090*/  @!P0 BRA `(.L_x_168) ;  /* 0x0000000000288947 */ /* 0x010fea0003800000 */
[----:B------:R-:W4:Y:S02]  /*80a0*/  LDC R10, c[0x0][0x64c] ;  /* 0x00019300ff0a7b82 */ /* 0x000f240000000800 */
[----:B----4-:R-:W-:-:S05]  /*80b0*/  IADD3 R7, P0, R21, R10, RZ ;  /* 0x0000000a15077210 */ /* 0x010fca0007f1e0ff */
[----:B------:R-:W-:-:S04]  /*80c0*/  IMAD.X R17, RZ, RZ, R11, P0 ;  /* 0x000000ffff117224 */ /* 0x000fc800000e060b */
[----:B------:R-:W-:-:S04]  /*80d0*/  IMAD.WIDE.U32 R10, R17, R30, RZ ;  /* 0x0000001e110a7225 */ /* 0x000fc800078e00ff */
[----:B0-----:R-:W-:-:S04]  /*80e0*/  IMAD.WIDE.U32 R12, P0, R7, R31, R10 ;  /* 0x0000001f070c7225 */ /* 0x001fc8000780000a */
[----:B------:R-:W-:-:S04]  /*80f0*/  IMAD.WIDE.U32 R10, R7, R30, RZ ;  /* 0x0000001e070a7225 */ /* 0x000fc800078e00ff */
[----:B------:R-:W-:Y:S01]  /*8100*/  IMAD.X R15, RZ, RZ, RZ, P0 ;  /* 0x000000ffff0f7224 */ /* 0x000fe200000e06ff */
[----:B------:R-:W-:Y:S01]  /*8110*/  IADD3 RZ, P0, R11, R12, RZ ;  /* 0x0000000c0bff7210 */ /* 0x000fe20007f1e0ff */
[----:B------:R-:W-:-:S04]  /*8120*/  IMAD.MOV.U32 R14, RZ, RZ, R13 ;  /* 0x000000ffff0e7224 */ /* 0x000fc800078e000d */
[----:B------:R-:W-:-:S08]  /*8130*/  IMAD.WIDE.U32.X R10, R17, R31, R14, P0 ;  /* 0x0000001f110a7225 */ /* 0x000fd000000e040e */
.L_x_168:
[----:B-1----:R-:W-:Y:S01]  /*8140*/  SHF.R.U64 R7, R10, R29, R11 ;  /* 0x0000001d0a077219 */ /* 0x002fe2000000120b */
[----:B0-----:R-:W-:Y:S01]  /*8150*/  VIADD R11, R22, 0xffffffff ;  /* 0xffffffff160b7836 */ /* 0x001fe20000000000 */
[----:B------:R-:W-:Y:S01]  /*8160*/  LOP3.LUT R34, R16, R27, RZ, 0xc0, !PT ;  /* 0x0000001b10227212 */ /* 0x000fe200078ec0ff */
[----:B------:R-:W-:Y:S02]  /*8170*/  IMAD.MOV R20, RZ, RZ, -R20 ;  /* 0x000000ffff147224 */ /* 0x000fe400078e0a14 */
[----:B------:R-:W-:Y:S01]  /*8180*/  IMAD.MOV R10, RZ, RZ, -R7 ;  /* 0x000000ffff0a7224 */ /* 0x000fe200078e0a07 */
[----:B------:R-:W-:Y:S01]  /*8190*/  LOP3.LUT R18, R18, R11, RZ, 0xc0, !PT ;  /* 0x0000000b12127212 */ /* 0x000fe200078ec0ff */
[----:B------:R-:W-:Y:S02]  /*81a0*/  IMAD R34, R28, R7, R34 ;  /* 0x000000071c227224 */ /* 0x000fe400078e0222 */
[----:B---3--:R-:W-:Y:S02]  /*81b0*/  @P3 IMAD R25, R23, R20, R24 ;  /* 0x0000001417193224 */ /* 0x008fe400078e0218 */
[----:B--2---:R-:W-:-:S02]  /*81c0*/  IMAD R7, R10, R32, R21 ;  /* 0x000000200a077224 */ /* 0x004fc400078e0215 */
[----:B------:R-:W-:Y:S02]  /*81d0*/  IMAD R34, R34, R33, R25 ;  /* 0x0000002122227224 */ /* 0x000fe400078e0219 */
[----:B------:R-:W-:Y:S02]  /*81e0*/  IMAD R7, R7, R22, R18 ;  /* 0x0000001607077224 */ /* 0x000fe400078e0212 */
[----:B------:R-:W-:-:S03]  /*81f0*/  IMAD.MOV.U32 R11, RZ, RZ, 0x1 ;  /* 0x00000001ff0b7424 */ /* 0x000fc600078e00ff */
[----:B------:R-:W-:Y:S02]  /*8200*/  SEL R10, R7, R34, !P3 ;  /* 0x00000022070a7207 */ /* 0x000fe40005800000 */
[----:B------:R-:W-:Y:S01]  /*8210*/  SEL R34, R34, R7, !P3 ;  /* 0x0000000722227207 */ /* 0x000fe20005800000 */
[----:B------:R-:W-:-:S07]  /*8220*/  IMAD.MOV.U32 R7, RZ, RZ, R19 ;  /* 0x000000ffff077224 */ /* 0x000fce00078e0013 */
.L_x_166:
[----:B------:R-:W-:Y:S01]  /*8230*/  UIADD3 UR5, UR9, UR5, URZ ;  /* 0x0000000509057290 */ /* 0x000fe2000fffe03f */
[----:B------:R-:W-:Y:S01]  /*8240*/  LOP3.LUT P0, RZ, R11, 0xff, RZ, 0xc0, !PT ;  /* 0x000000ff0bff7812 */ /* 0x000fe2000780c0ff */
[----:B------:R-:W-:Y:S02]  /*8250*/  IMAD.MOV.U32 R11, RZ, RZ, R34 ;  /* 0x000000ffff0b7224 */ /* 0x000fe400078e0022 */
[----:B------:R-:W-:Y:S02]  /*8260*/  USHF.R.U32.HI UR6, URZ, 0x2, UR5 ;  /* 0x000000023f067899 */ /* 0x000fe40008011605 */
[----:B------:R-:W-:Y:S02]  /*8270*/  UISETP.GT.U32.AND UP1, UPT, UR5, 0x3, UPT ;  /* 0x000000030500788c */ /* 0x000fe4000bf24070 */
[----:B------:R-:W-:Y:S02]  /*8280*/  ULOP3.LUT UR6, UR6, 0x1, URZ, 0xc0, !UPT ;  /* 0x0000000106067892 */ /* 0x000fe4000f8ec03f */
[----:B------:R-:W-:-:S02]  /*8290*/  UISETP.LT.U32.AND UP1, UPT, UR9, 0x4, UP1 ;  /* 0x000000040900788c */ /* 0x000fc40008f21070 */
[----:B------:R-:W-:Y:S02]  /*82a0*/  UISETP.NE.U32.AND UP0, UPT, UR6, 0x1, UPT ;  /* 0x000000010600788c */ /* 0x000fe4000bf05070 */
[----:B------:R-:W-:Y:S02]  /*82b0*/  USEL UR7, URZ, 0x1, !UP1 ;  /* 0x000000013f077887 */ /* 0x000fe4000c800000 */
[----:B------:R-:W-:Y:S02]  /*82c0*/  UISETP.GT.U32.AND UP0, UPT, UR9, 0x3, !UP0 ;  /* 0x000000030900788c */ /* 0x000fe4000c704070 */
[----:B------:R-:W-:Y:S02]  /*82d0*/  ULOP3.LUT UR5, UR5, 0x3, URZ, 0xc0, !UPT ;  /* 0x0000000305057892 */ /* 0x000fe4000f8ec03f */
[----:B------:R-:W-:-:S04]  /*82e0*/  USEL UR6, URZ, 0x1, !UP0 ;  /* 0x000000013f067887 */ /* 0x000fc8000c000000 */
[----:B------:R-:W-:Y:S01]  /*82f0*/  ULOP3.LUT UR4, UR6, UR4, UR7, 0x96, !UPT ;  /* 0x0000000406047292 */ /* 0x000fe2000f8e9607 */
[----:B------:R-:W-:Y:S11]  /*8300*/  @P0 BRA `(.L_x_169) ;  /* 0xffffff8c00b00947 */ /* 0x000ff6000383ffff */
[----:B------:R-:W-:Y:S05]  /*8310*/  EXIT ;  /* 0x000000000000794d */ /* 0x000fea0003800000 */
.L_x_7:
[----:B0-----:R-:W-:Y:S01]  /*8320*/  ULDC.64 UR4, c[0x0][0x650] ;  /* 0x0001940000047ab9 */ /* 0x001fe20000000a00 */
        /* <DEDUP_REMOVED lines=25> */
.L_x_171:
[----:B------:R-:W0:Y:S01]  /*84c0*/  LDC.64 R28, c[0x0][0x640] ;  /* 0x00019000ff1c7b82 */ /* 0x000e220000000a00 */
[-CC-:B------:R-:W-:Y:S01]  /*84d0*/  SHF.R.U64 R21, R16, R6.reuse, R17.reuse ;  /* 0x0000000610157219 */ /* 0x180fe20000001211 */
[----:B------:R-:W-:Y:S01]  /*84e0*/  IMAD.MOV.U32 R31, RZ, RZ, 0x1 ;  /* 0x00000001ff1f7424 */ /* 0x000fe200078e00ff */
[----:B------:R-:W-:Y:S02]  /*84f0*/  SHF.R.U32.HI R5, RZ, R6, R17 ;  /* 0x00000006ff057219 */ /* 0x000fe40000011611 */
        /* <DEDUP_REMOVED lines=9> */
[----:B0-----:R-:W-:Y:S01]  /*8590*/  ISETP.NE.U32.AND P0, PT, R28, RZ, PT ;  /* 0x000000ff1c00720c */ /* 0x001fe20003f05070 */
[----:B------:R-:W-:-:S03]  /*85a0*/  IMAD.MOV.U32 R11, RZ, RZ, -0x1 ;  /* 0xffffffffff0b7424 */ /* 0x000fc600078e00ff */
[----:B------:R-:W-:Y:S02]  /*85b0*/  ISETP.NE.AND.EX P0, PT, R29, RZ, PT, P0 ;  /* 0x000000ff1d00720c */ /* 0x000fe40003f05300 */
[----:B------:R-:W0:Y:S01]  /*85c0*/  LDC R24, c[0x0][0x600] ;  /* 0x00018000ff187b82 */ /* 0x000e220000000800 */
[-CC-:B-1----:R-:W-:Y:S02]  /*85d0*/  SHF.R.U64 R18, R10, R14.reuse, R5.reuse ;  /* 0x0000000e0a127219 */ /* 0x182fe40000001205 */
[----:B------:R-:W-:-:S05]  /*85e0*/  SHF.R.U32.HI R5, RZ, R14, R5 ;  /* 0x0000000eff057219 */ /* 0x000fca0000011605 */
        /* <DEDUP_REMOVED lines=21> */
.L_x_172:
[----:B-1----:R-:W-:Y:S01]  /*8740*/  SHF.R.U64 R6, R10, R25, R11 ;  /* 0x000000190a067219 */ /* 0x002fe2000000120b */
[----:B0-----:R-:W-:Y:S01]  /*8750*/  VIADD R11, R24, 0xffffffff ;  /* 0xffffffff180b7836 */ /* 0x001fe20000000000 */
[----:B------:R-:W-:Y:S01]  /*8760*/  SHF.L.U32 R9, R31, R26, RZ ;  /* 0x0000001a1f097219 */ /* 0x000fe200000006ff */
[----:B------:R-:W-:Y:S01]  /*8770*/  @P3 IMAD R12, R13, R20, R8 ;  /* 0x000000140d0c3224 */ /* 0x000fe200078e0208 */
[----:B------:R-:W-:Y:S01]  /*8780*/  LOP3.LUT R5, R22, R33, RZ, 0xc0, !PT ;  /* 0x0000002116057212 */ /* 0x000fe200078ec0ff */
[----:B------:R-:W-:Y:S01]  /*8790*/  IMAD.MOV R10, RZ, RZ, -R6 ;  /* 0x000000ffff0a7224 */ /* 0x000fe200078e0a06 */
[----:B------:R-:W-:Y:S01]  /*87a0*/  LOP3.LUT R18, R18, R11, RZ, 0xc0, !PT ;  /* 0x0000000b12127212 */ /* 0x000fe200078ec0ff */
[----:B------:R-:W-:Y:S02]  /*87b0*/  IMAD.MOV.U32 R16, RZ, RZ, R21 ;  /* 0x000000ffff107224 */ /* 0x000fe400078e0015 */
[----:B------:R-:W-:Y:S02]  /*87c0*/  IMAD R9, R9, R6, R5 ;  /* 0x0000000609097224 */ /* 0x000fe400078e0205 */
[----:B--2---:R-:W-:-:S02]  /*87d0*/  IMAD R5, R10, R27, R23 ;  /* 0x0000001b0a057224 */ /* 0x004fc400078e0217 */
[----:B---3--:R-:W-:Y:S02]  /*87e0*/  IMAD R12, R9, R30, R12 ;  /* 0x0000001e090c7224 */ /* 0x008fe400078e020c */
[----:B------:R-:W-:Y:S02]  /*87f0*/  IMAD.MOV.U32 R6, RZ, RZ, 0x1 ;  /* 0x00000001ff067424 */ /* 0x000fe400078e00ff */
[----:B------:R-:W-:-:S03]  /*8800*/  IMAD R9, R5, R24, R18 ;  /* 0x0000001805097224 */ /* 0x000fc600078e0212 */
[----:B------:R-:W-:Y:S02]  /*8810*/  PRMT R5, R6, 0x7610, R5 ;  /* 0x0000761006057816 */ /* 0x000fe40000000005 */
[----:B------:R-:W-:Y:S02]  /*8820*/  SEL R6, R9, R12, !P3 ;  /* 0x0000000c09067207 */ /* 0x000fe40005800000 */
[----:B------:R-:W-:-:S07]  /*8830*/  SEL R18, R12, R9, !P3 ;  /* 0x000000090c127207 */ /* 0x000fce0005800000 */
.L_x_170:
[----:B------:R-:W-:-:S08]  /*8840*/  NOP ;  /* 0x0000000000007918 */ /* 0x000fd00000000000 */
[----:B------:R-:W0:-:S00]  /*8850*/  USETMAXREG.DEALLOC.CTAPOOL 0x28 ;  /* 0x00000028000079c8 */ /* 0x000e0000080e0500 */
[----:B0-----:R-:W-:-:S13]  /*8860*/  ISETP.NE.AND P0, PT, R7, RZ, PT ;  /* 0x000000ff0700720c */ /* 0x001fda0003f05270 */
[----:B------:R-:W-:Y:S05]  /*8870*/  @P0 EXIT ;  /* 0x000000000000094d */ /* 0x000fea0003800000 */
[----:B------:R-:W-:Y:S01]  /*8880*/  LOP3.LUT P0, RZ, R5, 0xff, RZ, 0xc0, !PT ;  /* 0x000000ff05ff7812 */ /* 0x000fe2000780c0ff */
[----:B------:R-:W-:Y:S02]  /*8890*/  IMAD.MOV.U32 R15, RZ, RZ, 0x1 ;  /* 0x00000001ff0f7424 */ /* 0x000fe400078e00ff */
[----:B------:R-:W-:-:S10]  /*88a0*/  IMAD.MOV.U32 R14, RZ, RZ, RZ ;  /* 0x000000ffff0e7224 */ /* 0x000fd400078e00ff */
[----:B------:R-:W-:Y:S05]  /*88b0*/  @!P0 BRA `(.L_x_173) ;  /* 0x0000000c00408947 */ /* 0x000fea0003800000 */
[----:B------:R-:W0:Y:S01]  /*88c0*/  LDC R5, c[0x0][0x28c] ;  /* 0x0000a300ff057b82 */ /* 0x000e220000000800 */
[----:B------:R-:W1:Y:S01]  /*88d0*/  S2R R10, SR_CgaCtaId ;  /* 0x00000000000a7919 */ /* 0x000e620000008800 */
[----:B------:R-:W-:Y:S01]  /*88e0*/  ULDC UR5, c[0x0][0x658] ;  /* 0x0001960000057ab9 */ /* 0x000fe20000000800 */
[----:B------:R-:W-:Y:S01]  /*88f0*/  UMOV UR7, 0xffffffff ;  /* 0xffffffff00077882 */ /* 0x000fe20000000000 */
[----:B------:R-:W-:Y:S01]  /*8900*/  ULDC UR6, c[0x0][0xc] ;  /* 0x0000030000067ab9 */ /* 0x000fe20000000800 */
[----:B------:R-:W-:Y:S01]  /*8910*/  USHF.L.U32 UR8, UR7, UR5, URZ ;  /* 0x0000000507087299 */ /* 0x000fe2000800063f */
[----:B------:R-:W-:Y:S01]  /*8920*/  BSSY B0, `(.L_x_173) ;  /* 0x00000c9000007945 */ /* 0x000fe20003800000 */
[----:B------:R-:W-:Y:S01]  /*8930*/  UMOV UR9, 0x1 ;  /* 0x0000000100097882 */ /* 0x000fe20000000000 */
[----:B------:R-:W-:Y:S01]  /*8940*/  ULDC UR7, c[0x0][0x10] ;  /* 0x0000040000077ab9 */ /* 0x000fe20000000800 */
[----:B------:R-:W-:Y:S01]  /*8950*/  USHF.L.U32 UR18, UR9, UR5, URZ ;  /* 0x0000000509127299 */ /* 0x000fe2000800063f */
[----:B------:R-:W-:Y:S01]  /*8960*/  IMAD.MOV.U32 R12, RZ, RZ, 0x1 ;  /* 0x00000001ff0c7424 */ /* 0x000fe200078e00ff */
[----:B------:R-:W-:Y:S01]  /*8970*/  UIMAD.WIDE.U32 UR6, UR6, UR7, URZ ;  /* 0x00000007060672a5 */ /* 0x000fe2000f8e003f */
[----:B------:R-:W-:Y:S01]  /*8980*/  LOP3.LUT R17, R4, 0x2, RZ, 0xfc, !PT ;  /* 0x0000000204117812 */ /* 0x000fe200078efcff */
[----:B------:R-:W-:Y:S01]  /*8990*/  ULDC UR5, c[0x0][0x14] ;  /* 0x0000050000057ab9 */ /* 0x000fe20000000800 */
[----:B------:R-:W-:Y:S01]  /*89a0*/  IMAD.MOV.U32 R15, RZ, RZ, 0x1 ;  /* 0x00000001ff0f7424 */ /* 0x000fe200078e00ff */
[----:B------:R-:W-:Y:S01]  /*89b0*/  UIMAD.WIDE.U32 UR20, UR6, UR5, URZ ;  /* 0x00000005061472a5 */ /* 0x000fe2000f8e003f */
[----:B------:R-:W-:Y:S01]  /*89c0*/  IMAD.MOV.U32 R14, RZ, RZ, RZ ;  /* 0x000000ffff0e7224 */ /* 0x000fe200078e00ff */
[----:B------:R-:W-:Y:S01]  /*89d0*/  UIMAD UR13, UR7, UR5, URZ ;  /* 0x00000005070d72a4 */ /* 0x000fe2000f8e023f */
[----:B------:R-:W-:Y:S01]  /*89e0*/  ULDC UR4, c[0x0][0x600] ;  /* 0x0001800000047ab9 */ /* 0x000fe20000000800 */
[----:B------:R-:W-:-:S02]  /*89f0*/  ULOP3.LUT UR17, URZ, UR8, URZ, 0x33, !UPT ;  /* 0x000000083f117292 */ /* 0x000fc4000f8e333f */
[----:B------:R-:W-:Y:S01]  /*8a00*/  UIADD3 UR4, UR4, -0x1, URZ ;  /* 0xffffffff04047890 */ /* 0x000fe2000fffe03f */
[----:B0-----:R-:W-:Y:S01]  /*8a10*/  VIADD R5, R5, 0x7f ;  /* 0x0000007f05057836 */ /* 0x001fe20000000000 */
[----:B------:R-:W-:Y:S01]  /*8a20*/  UIADD3 UR13, UR21, UR13, URZ ;  /* 0x0000000d150d7290 */ /* 0x000fe2000fffe03f */
[----:B------:R-:W-:-:S03]  /*8a30*/  ULDC.64 UR22, c[0x0][0x198] ;  /* 0x0000660000167ab9 */ /* 0x000fc60000000a00 */
[----:B------:R-:W-:-:S04]  /*8a40*/  SHF.R.S32.HI R8, RZ, 0x1f, R5 ;  /* 0x0000001fff087819 */ /* 0x000fc80000011405 */
[----:B------:R-:W-:Y:S01]  /*8a50*/  LEA.HI R8, R8, R5, RZ, 0x7 ;  /* 0x0000000508087211 */ /* 0x000fe200078f38ff */
[C---:B-1----:R-:W-:Y:S02]  /*8a60*/  IMAD.SHL.U32 R11, R10.reuse, 0x20, RZ ;  /* 0x000000200a0b7824 */ /* 0x042fe400078e00ff */
[----:B------:R-:W-:Y:S01]  /*8a70*/  IMAD.SHL.U32 R10, R10, 0x1000, RZ ;  /* 0x000010000a0a7824 */ /* 0x000fe200078e00ff */
[----:B------:R-:W-:Y:S02]  /*8a80*/  SHF.R.S32.HI R13, RZ, 0x7, R8 ;  /* 0x00000007ff0d7819 */ /* 0x000fe40000011408 */
[----:B------:R-:W-:Y:S02]  /*8a90*/  LOP3.LUT R11, R11, 0x20, RZ, 0xc0, !PT ;  /* 0x000000200b0b7812 */ /* 0x000fe400078ec0ff */
[----:B------:R-:W-:Y:S01]  /*8aa0*/  LOP3.LUT R10, R10, 0x1000, RZ, 0xc0, !PT ;  /* 0x000010000a0a7812 */ /* 0x000fe200078ec0ff */
[----:B------:R-:W-:-:S07]  /*8ab0*/  VIADD R5, R13, 0x1 ;  /* 0x000000010d057836 */ /* 0x000fce0000000000 */
.L_x_184:
[----:B------:R-:W-:-:S03]  /*8ac0*/  UMOV UR5, 0xffffffff ;  /* 0xffffffff00057882 */ /* 0x000fc60000000000 */
[----:B------:R-:W-:Y:S05]  /*8ad0*/  BRA.DIV UR5, `(.L_x_174) ;  /* 0x0000000e05a87947 */ /* 0x000fea000b800000 */
[----:B------:R-:W-:-:S13]  /*8ae0*/  ELECT P0, URZ, PT ;  /* 0x00000000003f782f */ /* 0x000fda0003800000 */
.L_x_195:
[----:B------:R-:W0:Y:S01]  /*8af0*/  LDC R7, c[0x0][0x28c] ;  /* 0x0000a300ff077b82 */ /* 0x000e220000000800 */
[----:B------:R-:W-:Y:S01]  /*8b00*/  BSSY B1, `(.L_x_175) ;  /* 0x0000038000017945 */ /* 0x000fe20003800000 */
[----:B0-----:R-:W-:-:S13]  /*8b10*/  ISETP.LT.OR P0, PT, R7, 0x1, !P0 ;  /* 0x000000010700780c */ /* 0x001fda0004701670 */
[----:B------:R-:W-:Y:S05]  /*8b20*/  @P0 BRA `(.L_x_176) ;  /* 0x0000000000d40947 */ /* 0x000fea0003800000 */
[----:B------:R-:W-:Y:S02]  /*8b30*/  IMAD R19, R6, 0x40, R11 ;  /* 0x0000004006137824 */ /* 0x000fe400078e020b */
[----:B------:R-:W-:Y:S02]  /*8b40*/  IMAD.SHL.U32 R20, R18, 0x100, RZ ;  /* 0x0000010012147824 */ /* 0x000fe400078e00ff */
[----:B------:R-:W-:Y:S02]  /*8b50*/  IMAD.MOV.U32 R23, RZ, RZ, RZ ;  /* 0x000000ffff177224 */ /* 0x000fe400078e00ff */
[----:B------:R-:W-:Y:S02]  /*8b60*/  IMAD.MOV.U32 R6, RZ, RZ, R5 ;  /* 0x000000ffff067224 */ /* 0x000fe400078e0005 */
[----:B------:R-:W-:Y:S02]  /*8b70*/  IMAD.MOV.U32 R7, RZ, RZ, R15 ;  /* 0x000000ffff077224 */ /* 0x000fe400078e000f */
[----:B------:R-:W-:-:S07]  /*8b80*/  IMAD.MOV.U32 R9, RZ, RZ, R14 ;  /* 0x000000ffff097224 */ /* 0x000fce00078e000e */
.L_x_179:
[----:B------:R-:W0:Y:S01]  /*8b90*/  S2R R21, SR_CgaCtaId ;  /* 0x0000000000157919 */ /* 0x000e220000008800 */
[----:B------:R-:W-:Y:S02]  /*8ba0*/  MOV R8, 0x400 ;  /* 0x0000040000087802 */ /* 0x000fe40000000f00 */
[----:B------:R-:W-:-:S13]  /*8bb0*/  LOP3.LUT P1, RZ, R0, 0x7f, RZ, 0xc0, !PT ;  /* 0x0000007f00ff7812 */ /* 0x000fda000782c0ff */
[----:B------:R-:W1:Y:S01]  /*8bc0*/  @!P1 LDC R18, c[0x0][0x500] ;  /* 0x00014000ff129b82 */ /* 0x000e620000000800 */
[----:B0-----:R-:W-:Y:S02]  /*8bd0*/  LEA R22, R21, R8, 0x18 ;  /* 0x0000000815167211 */ /* 0x001fe400078ec0ff */
[----:B------:R-:W-:-:S03]  /*8be0*/  SHF.L.U32 R8, R7, 0x1f, RZ ;  /* 0x0000001f07087819 */ /* 0x000fc600000006ff */
[----:B------:R-:W-:-:S04]  /*8bf0*/  IMAD R21, R9, 0x8, R22 ;  /* 0x0000000809157824 */ /* 0x000fc800078e0216 */
[----:B------:R-:W0:Y:S02]  /*8c00*/  SYNCS.PHASECHK.TRANS64.TRYWAIT P0, [R21+URZ+0x20], R8 ;  /* 0x00002008150075a7 */ /* 0x000e24000800017f */
[----:B01----:R-:W-:Y:S05]  /*8c10*/  @!P0 BRA `(.L_x_177) ;  /* 0x0000000c00788947 */ /* 0x003fea0003800000 */
.L_x_196:
[----:B0-----:R-:W-:Y:S01]  /*8c20*/  PRMT R8, R17, 0x9910, RZ ;  /* 0x0000991011087816 */ /* 0x001fe200000000ff */
[----:B------:R0:W-:Y:S03]  /*8c30*/  @!P1 SYNCS.ARRIVE.TRANS64 RZ, [R21+URZ], R18 ;  /* 0x0000001215ff99a7 */ /* 0x0001e6000800003f */
[----:B------:R-:W-:-:S13]  /*8c40*/  ISETP.NE.AND P0, PT, R8, 0x2, PT ;  /* 0x000000020800780c */ /* 0x000fda0003f05270 */
[----:B0-----:R-:W-:Y:S05]  /*8c50*/  @P0 BRA `(.L_x_178) ;  /* 0x0000000000040947 */ /* 0x001fea0003800000 */
[----:B------:R-:W-:Y:S01]  /*8c60*/  BPT.TRAP 0x1 ;  /* 0x000000040000795c */ /* 0x000fe20000300000 */
.L_x_178:
[----:B------:R-:W-:Y:S01]  /*8c70*/  R2UR UR16, R22 ;  /* 0x00000000161072ca */ /* 0x000fe200000e0000 */
[----:B------:R-:W-:Y:S01]  /*8c80*/  IMAD R22, R9, 0x8000, R22 ;  /* 0x0000800009167824 */ /* 0x000fe200078e0216 */
[----:B------:R-:W-:Y:S01]  /*8c90*/  R2UR UR9, R21 ;  /* 0x00000000150972ca */ /* 0x000fe200000e0000 */
[C---:B------:R-:W-:Y:S01]  /*8ca0*/  IMAD R8, R9.reuse, 0x2000, R10 ;  /* 0x0000200009087824 */ /* 0x040fe200078e020a */
[----:B------:R-:W-:Y:S01]  /*8cb0*/  UIADD3 UR6, UP0, UR22, 0xf0, URZ ;  /* 0x000000f016067890 */ /* 0x000fe2000ff1e03f */
[----:B------:R-:W-:Y:S01]  /*8cc0*/  VIADD R6, R6, 0xffffffff ;  /* 0xffffffff06067836 */ /* 0x000fe20000000000 */
[----:B------:R-:W-:Y:S01]  /*8cd0*/  R2UR UR5, R22 ;  /* 0x00000000160572ca */ /* 0x000fe200000e0000 */
[----:B------:R-:W-:Y:S01]  /*8ce0*/  UIADD3 UR24, UP1, UR22, 0x1f0, URZ ;  /* 0x000001f016187890 */ /* 0x000fe2000ff3e03f */
[----:B------:R-:W-:Y:S01]  /*8cf0*/  R2UR UR8, R8 ;  /* 0x00000000080872ca */ /* 0x000fe200000e0000 */
[----:B------:R-:W-:Y:S01]  /*8d00*/  UIADD3.X UR7, URZ, UR23, URZ, UP0, !UPT ;  /* 0x000000173f077290 */ /* 0x000fe200087fe43f */
[----:B------:R-:W-:Y:S01]  /*8d10*/  R2UR UR11, R20 ;  /* 0x00000000140b72ca */ /* 0x000fe200000e0000 */
[----:B------:R-:W-:Y:S01]  /*8d20*/  VIADD R9, R9, 0x1 ;  /* 0x0000000109097836 */ /* 0x000fe20000000000 */
[----:B------:R-:W-:Y:S01]  /*8d30*/  R2UR UR10, R23 ;  /* 0x00000000170a72ca */ /* 0x000fe200000e0000 */
[----:B------:R-:W-:Y:S01]  /*8d40*/  UIADD3.X UR25, URZ, UR23, URZ, UP1, !UPT ;  /* 0x000000173f197290 */ /* 0x000fe20008ffe43f */
[----:B------:R-:W-:Y:S01]  /*8d50*/  R2UR UR12, R16 ;  /* 0x00000000100c72ca */ /* 0x000fe200000e0000 */
[----:B------:R-:W-:Y:S01]  /*8d60*/  UMOV UR14, 0x0 ;  /* 0x00000000000e7882 */ /* 0x000fe20000000000 */
[----:B------:R-:W-:Y:S01]  /*8d70*/  R2UR UR19, R19 ;  /* 0x00000000131372ca */ /* 0x000fe200000e0000 */
[----:B------:R-:W-:Y:S01]  /*8d80*/  UMOV UR15, 0x10000000 ;  /* 0x10000000000f7882 */ /* 0x000fe20000000000 */
[----:B------:R-:W-:Y:S01]  /*8d90*/  ISETP.GT.AND P1, PT, R6, 0x1, PT ;  /* 0x000000010600780c */ /* 0x000fe20003f24270 */
[----:B------:R-:W-:Y:S01]  /*8da0*/  UIADD3 UR5, UR5, 0x100, URZ ;  /* 0x0000010005057890 */ /* 0x000fe2000fffe03f */
[----:B------:R-:W-:Y:S01]  /*8db0*/  ISETP.NE.AND P0, PT, R9, 0x4, PT ;  /* 0x000000040900780c */ /* 0x000fe20003f05270 */
[----:B------:R-:W-:Y:S01]  /*8dc0*/  UIADD3 UR16, UR16, 0x20100, UR8 ;  /* 0x0002010010107890 */ /* 0x000fe2000fffe008 */
[----:B------:R-:W-:Y:S01]  /*8dd0*/  VIADD R23, R23, 0x80 ;  /* 0x0000008017177836 */ /* 0x000fe20000000000 */
[----:B------:R-:W-:Y:S01]  /*8de0*/  UMOV UR26, 0x30000 ;  /* 0x00030000001a7882 */ /* 0x000fe20000000000 */
[----:B------:R-:W-:-:S02]  /*8df0*/  SEL R8, RZ, 0x1, P0 ;  /* 0x00000001ff087807 */ /* 0x000fc40000000000 */
[----:B------:R-:W-:Y:S01]  /*8e00*/  UMOV UR8, UR5 ;  /* 0x0000000500087c82 */ /* 0x000fe20008000000 */
[----:B------:R-:W-:Y:S01]  /*8e10*/  SEL R9, R9, RZ, P0 ;  /* 0x000000ff09097207 */ /* 0x000fe20000000000 */
[----:B------:R0:W-:Y:S01]  /*8e20*/  UTMALDG.3D [UR8], [UR6], desc[UR14] ;  /* 0x00000e08060075b4 */ /* 0x0001e20008011000 */
[----:B------:R-:W-:Y:S01]  /*8e30*/  LOP3.LUT R7, R7, R8, RZ, 0x3c, !PT ;  /* 0x0000000807077212 */ /* 0x000fe200078e3cff */
[----:B0-----:R-:W-:Y:S01]  /*8e40*/  UMOV UR11, UR19 ;  /* 0x00000013000b7c82 */ /* 0x001fe20008000000 */
[----:B------:R-:W-:Y:S02]  /*8e50*/  UMOV UR8, UR16 ;  /* 0x0000001000087c82 */ /* 0x000fe40008000000 */
[----:B------:R0:W-:Y:S02]  /*8e60*/  UTMALDG.3D.MULTICAST [UR8], [UR24], UR26, desc[UR14] ;  /* 0x00000e08180073b4 */ /* 0x0001e4000801181a */
[----:B0-----:R-:W-:Y:S05]  /*8e70*/  @P1 BRA `(.L_x_179) ;  /* 0xfffffffc00441947 */ /* 0x001fea000383ffff */
.L_x_176:
[----:B------:R-:W-:Y:S05]  /*8e80*/  BSYNC B1 ;  /* 0x0000000000017941 */ /* 0x000fea0003800000 */
.L_x_175:
[----:B------:R-:W-:Y:S01]  /*8e90*/  LOP3.LUT P1, RZ, R12, 0xff, RZ, 0xc0, !PT ;  /* 0x000000ff0cff7812 */ /* 0x000fe2000782c0ff */
[----:B------:R-:W-:Y:S01]  /*8ea0*/  IMAD.IADD R14, R13, 0x1, R14 ;  /* 0x000000010d0e7824 */ /* 0x000fe200078e020e */
[----:B------:R-:W-:Y:S01]  /*8eb0*/  IADD3 R2, P2, R2, UR20, RZ ;  /* 0x0000001402027c10 */ /* 0x000fe2000ff5e0ff */
[----:B------:R-:W-:Y:S01]  /*8ec0*/  ULDC.64 UR6, c[0x0][0x650] ;  /* 0x0001940000067ab9 */ /* 0x000fe20000000a00 */
[----:B------:R-:W-:Y:S01]  /*8ed0*/  BSSY B1, `(.L_x_180) ;  /* 0x000006b000017945 */ /* 0x000fe20003800000 */
[----:B------:R-:W-:Y:S01]  /*8ee0*/  IMAD.MOV.U32 R18, RZ, RZ, -0x1 ;  /* 0xffffffffff127424 */ /* 0x000fe200078e00ff */
[----:B------:R-:W-:Y:S01]  /*8ef0*/  SHF.R.U32.HI R6, RZ, 0x2, R14 ;  /* 0x00000002ff067819 */ /* 0x000fe2000001160e */
[----:B------:R-:W-:Y:S01]  /*8f00*/  IMAD.MOV.U32 R16, RZ, RZ, -0x1 ;  /* 0xffffffffff107424 */ /* 0x000fe200078e00ff */
[----:B------:R-:W-:Y:S02]  /*8f10*/  ISETP.GT.U32.AND P0, PT, R14, 0x3, PT ;  /* 0x000000030e00780c */ /* 0x000fe40003f04070 */
[----:B------:R-:W-:-:S02]  /*8f20*/  LOP3.LUT R6, R6, 0x1, RZ, 0xc0, !PT ;  /* 0x0000000106067812 */ /* 0x000fc400078ec0ff */
[----:B------:R-:W-:Y:S01]  /*8f30*/  ISETP.LT.U32.AND P0, PT, R13, 0x4, P0 ;  /* 0x000000040d00780c */ /* 0x000fe20000701070 */
[----:B------:R-:W0:Y:S01]  /*8f40*/  @P1 S2R R8, SR_CgaCtaId ;  /* 0x0000000000081919 */ /* 0x000e220000008800 */
[----:B------:R-:W-:Y:S02]  /*8f50*/  @P1 MOV R7, 0x400 ;  /* 0x0000040000071802 */ /* 0x000fe40000000f00 */
[----:B------:R-:W-:Y:S02]  /*8f60*/  IADD3.X R3, R3, UR13, RZ, P2, !PT ;  /* 0x0000000d03037c10 */ /* 0x000fe400097fe4ff */
[----:B------:R-:W-:Y:S02]  /*8f70*/  ISETP.GE.U32.AND P2, PT, R2, UR6, PT ;  /* 0x0000000602007c0c */ /* 0x000fe4000bf46070 */
[----:B------:R-:W-:Y:S02]  /*8f80*/  LOP3.LUT R14, R14, 0x3, RZ, 0xc0, !PT ;  /* 0x000000030e0e7812 */ /* 0x000fe400078ec0ff */
[----:B------:R-:W-:-:S02]  /*8f90*/  PRMT R12, RZ, 0x7610, R12 ;  /* 0x00007610ff0c7816 */ /* 0x000fc4000000000c */
[----:B0-----:R-:W-:-:S04]  /*8fa0*/  @P1 LEA R7, R8, R7, 0x18 ;  /* 0x0000000708071211 */ /* 0x001fc800078ec0ff */
[----:B------:R0:W-:Y:S01]  /*8fb0*/  @P1 SYNCS.ARRIVE.TRANS64.A1T0 RZ, [R7+URZ+0x58], RZ ;  /* 0x000058ff07ff19a7 */ /* 0x0001e2000810003f */
[----:B------:R-:W-:Y:S02]  /*8fc0*/  ISETP.NE.U32.AND P1, PT, R6, 0x1, PT ;  /* 0x000000010600780c */ /* 0x000fe40003f25070 */
[----:B------:R-:W-:Y:S02]  /*8fd0*/  SEL R6, RZ, 0x1, !P0 ;  /* 0x00000001ff067807 */ /* 0x000fe40004000000 */
[----:B------:R-:W-:Y:S02]  /*8fe0*/  ISETP.GE.U32.AND.EX P0, PT, R3, UR7, PT, P2 ;  /* 0x0000000703007c0c */ /* 0x000fe4000bf06120 */
[----:B------:R-:W-:-:S04]  /*8ff0*/  ISETP.GT.U32.AND P1, PT, R13, 0x3, !P1 ;  /* 0x000000030d00780c */ /* 0x000fc80004f24070 */
[----:B0-----:R-:W-:-:S04]  /*9000*/  SEL R7, RZ, 0x1, !P1 ;  /* 0x00000001ff077807 */ /* 0x001fc80004800000 */
[----:B------:R-:W-:Y:S01]  /*9010*/  LOP3.LUT R15, R7, R15, R6, 0x96, !PT ;  /* 0x0000000f070f7212 */ /* 0x000fe200078e9606 */
[----:B------:R-:W-:Y:S01]  /*9020*/  IMAD.MOV.U32 R6, RZ, RZ, -0x1 ;  /* 0xffffffffff067424 */ /* 0x000fe200078e00ff */
[----:B------:R-:W-:Y:S01]  /*9030*/  PRMT R7, RZ, 0x7610, R7 ;  /* 0x00007610ff077816 */ /* 0x000fe20000000007 */
[----:B------:R-:W-:Y:S06]  /*9040*/  @P0 BRA `(.L_x_181) ;  /* 0x00000004004c0947 */ /* 0x000fec0003800000 */
[----:B------:R-:W0:Y:S01]  /*9050*/  S2R R18, SR_CTAID.X ;  /* 0x0000000000127919 */ /* 0x000e220000002500 */
[----:B------:R-:W-:Y:S01]  /*9060*/  ULDC.64 UR6, c[0x0][0x628] ;  /* 0x00018a0000067ab9 */ /* 0x000fe20000000a00 */
[----:B------:R-:W-:Y:S01]  /*9070*/  ULDC UR8, c[0x0][0x630] ;  /* 0x00018c0000087ab9 */ /* 0x000fe20000000800 */
[----:B------:R-:W-:Y:S01]  /*9080*/  ISETP.NE.U32.AND P0, PT, RZ, UR6, PT ;  /* 0x00000006ff007c0c */ /* 0x000fe2000bf05070 */
[----:B------:R-:W1:Y:S01]  /*9090*/  S2R R19, SR_CTAID.Y ;  /* 0x0000000000137919 */ /* 0x000e620000002600 */
[----:B------:R-:W-:Y:S01]  /*90a0*/  ULDC UR9, c[0x0][0x150] ;  /* 0x0000540000097ab9 */ /* 0x000fe20000000800 */
[----:B------:R-:W-:Y:S01]  /*90b0*/  IMAD.MOV.U32 R6, RZ, RZ, R2 ;  /* 0x000000ffff067224 */ /* 0x000fe200078e0002 */
[----:B------:R-:W-:Y:S01]  /*90c0*/  ISETP.NE.AND.EX P0, PT, RZ, UR7, PT, P0 ;  /* 0x00000007ff007c0c */ /* 0x000fe2000bf05300 */
[----:B------:R-:W-:Y:S01]  /*90d0*/  IMAD.MOV.U32 R7, RZ, RZ, R3 ;  /* 0x000000ffff077224 */ /* 0x000fe200078e0003 */
[----:B0-----:R-:W-:-:S11]  /*90e0*/  I2FP.F32.U32 R20, R18 ;  /* 0x0000001200147245 */ /* 0x001fd60000201000 */
[----:B------:R-:W-:Y:S05]  /*90f0*/  @!P0 BRA `(.L_x_182) ;  /* 0x0000000000288947 */ /* 0x000fea0003800000 */
[----:B------:R-:W-:Y:S02]  /*9100*/  ULDC UR5, c[0x0][0x634] ;  /* 0x00018d0000057ab9 */ /* 0x000fe40000000800 */
[----:B------:R-:W-:-:S05]  /*9110*/  IADD3 R7, P0, R2, UR5, RZ ;  /* 0x0000000502077c10 */ /* 0x000fca000ff1e0ff */
[----:B------:R-:W-:-:S04]  /*9120*/  IMAD.X R21, RZ, RZ, R3, P0 ;  /* 0x000000ffff157224 */ /* 0x000fc800000e0603 */
[----:B------:R-:W-:-:S04]  /*9130*/  IMAD.WIDE.U32 R8, R21, UR6, RZ ;  /* 0x0000000615087c25 */ /* 0x000fc8000f8e00ff */
[----:B------:R-:W-:-:S04]  /*9140*/  IMAD.WIDE.U32 R8, P0, R7, UR7, R8 ;  /* 0x0000000707087c25 */ /* 0x000fc8000f800008 */
[----:B------:R-:W-:-:S04]  /*9150*/  IMAD.WIDE.U32 R6, R7, UR6, RZ ;  /* 0x0000000607067c25 */ /* 0x000fc8000f8e00ff */
[----:B------:R-:W-:Y:S01]  /*9160*/  IMAD.MOV.U32 R6, RZ, RZ, R9 ;  /* 0x000000ffff067224 */ /* 0x000fe200078e0009 */
[----:B------:R-:W-:Y:S01]  /*9170*/  IADD3 RZ, P1, R7, R8, RZ ;  /* 0x0000000807ff7210 */ /* 0x000fe20007f3e0ff */
[----:B------:R-:W-:-:S04]  /*9180*/  IMAD.X R7, RZ, RZ, RZ, P0 ;  /* 0x000000ffff077224 */ /* 0x000fc800000e06ff */
[----:B------:R-:W-:-:S08]  /*9190*/  IMAD.WIDE.U32.X R6, R21, UR7, R6, P1 ;  /* 0x0000000715067c25 */ /* 0x000fd000088e0406 */
.L_x_182:
[--C-:B------:R-:W-:Y:S01]  /*91a0*/  SHF.R.U64 R16, R6, UR8, R7.reuse ;  /* 0x0000000806107c19 */ /* 0x100fe20008001207 */
[----:B------:R-:W-:Y:S01]  /*91b0*/  FMUL R20, R20, UR9 ;  /* 0x0000000914147c20 */ /* 0x000fe20008400000 */
[----:B------:R-:W0:Y:S01]  /*91c0*/  LDC R21, c[0x0][0x144] ;  /* 0x00005100ff157b82 */ /* 0x000e220000000800 */
[----:B-1----:R-:W-:Y:S01]  /*91d0*/  I2FP.F32.U32 R8, R19 ;  /* 0x0000001300087245 */ /* 0x002fe20000201000 */
[----:B------:R-:W-:Y:S01]  /*91e0*/  ULDC UR5, c[0x0][0x154] ;  /* 0x0000550000057ab9 */ /* 0x000fe20000000800 */
[----:B------:R-:W-:Y:S01]  /*91f0*/  SHF.R.U32.HI R6, RZ, UR8, R7 ;  /* 0x00000008ff067c19 */ /* 0x000fe20008011607 */
[----:B------:R-:W-:Y:S01]  /*9200*/  ULDC.64 UR6, c[0x0][0x620] ;  /* 0x0001880000067ab9 */ /* 0x000fe20000000a00 */
[----:B------:R-:W-:Y:S01]  /*9210*/  IADD3 R7, P0, RZ, -R16, RZ ;  /* 0x80000010ff077210 */ /* 0x000fe20007f1e0ff */
[----:B------:R-:W1:Y:S01]  /*9220*/  F2I.U32.TRUNC.NTZ R20, R20 ;  /* 0x0000001400147305 */ /* 0x000e62000020f000 */
[----:B------:R-:W-:Y:S01]  /*9230*/  FMUL R8, R8, UR5 ;  /* 0x0000000508087c20 */ /* 0x000fe20008400000 */
[----:B------:R-:W2:Y:S01]  /*9240*/  LDC R22, c[0x0][0x148] ;  /* 0x00005200ff167b82 */ /* 0x000ea20000000800 */
[----:B------:R-:W-:Y:S01]  /*9250*/  ULDC UR5, c[0x0][0x618] ;  /* 0x0001860000057ab9 */ /* 0x000fe20000000800 */
[----:B------:R-:W-:-:S04]  /*9260*/  IMAD.X R6, RZ, RZ, ~R6, P0 ;  /* 0x000000ffff067224 */ /* 0x000fc800000e0e06 */
[----:B------:R-:W-:Y:S01]  /*9270*/  IMAD R6, R6, UR6, RZ ;  /* 0x0000000606067c24 */ /* 0x000fe2000f8e02ff */
[----:B------:R-:W3:Y:S03]  /*9280*/  F2I.U32.TRUNC.NTZ R8, R8 ;  /* 0x0000000800087305 */ /* 0x000ee6000020f000 */
[C---:B------:R-:W-:Y:S02]  /*9290*/  IMAD R9, R7.reuse, UR7, R6 ;  /* 0x0000000707097c24 */ /* 0x040fe4000f8e0206 */
[----:B------:R-:W-:Y:S01]  /*92a0*/  IMAD.WIDE.U32 R6, R7, UR6, R2 ;  /* 0x0000000607067c25 */ /* 0x000fe2000f8e0002 */
[----:B------:R-:W-:Y:S02]  /*92b0*/  ULDC.64 UR6, c[0x0][0x640] ;  /* 0x0001900000067ab9 */ /* 0x000fe40000000a00 */
[----:B------:R-:W-:Y:S01]  /*92c0*/  ISETP.NE.U32.AND P0, PT, RZ, UR6, PT ;  /* 0x00000006ff007c0c */ /* 0x000fe2000bf05070 */
[----:B-1----:R-:W-:-:S02]  /*92d0*/  IMAD.MOV R20, RZ, RZ, -R20 ;  /* 0x000000ffff147224 */ /* 0x002fc400078e0a14 */
[----:B------:R-:W-:Y:S01]  /*92e0*/  IMAD.IADD R7, R7, 0x1, R9 ;  /* 0x0000000107077824 */ /* 0x000fe200078e0209 */
[----:B------:R-:W-:Y:S01]  /*92f0*/  ISETP.NE.AND.EX P0, PT, RZ, UR7, PT, P0 ;  /* 0x00000007ff007c0c */ /* 0x000fe2000bf05300 */
[----:B0-----:R-:W-:-:S03]  /*9300*/  IMAD R18, R21, R20, R18 ;  /* 0x0000001415127224 */ /* 0x001fc600078e0212 */
[--C-:B------:R-:W-:Y:S01]  /*9310*/  SHF.R.U64 R20, R6, UR5, R7.reuse ;  /* 0x0000000506147c19 */ /* 0x100fe20008001207 */
[----:B---3--:R-:W-:Y:S01]  /*9320*/  IMAD.MOV R6, RZ, RZ, -R8 ;  /* 0x000000ffff067224 */ /* 0x008fe200078e0a08 */
[----:B------:R-:W-:Y:S01]  /*9330*/  SHF.R.U32.HI R7, RZ, UR5, R7 ;  /* 0x00000005ff077c19 */ /* 0x000fe20008011607 */
[----:B------:R-:W-:Y:S02]  /*9340*/  ULDC UR5, c[0x0][0x608] ;  /* 0x0001820000057ab9 */ /* 0x000fe40000000800 */
[----:B--2---:R-:W-:Y:S01]  /*9350*/  @P3 IMAD R18, R22, R6, R19 ;  /* 0x0000000616123224 */ /* 0x004fe200078e0213 */
[--C-:B------:R-:W-:Y:S02]  /*9360*/  SHF.R.U64 R22, R20, UR5, R7.reuse ;  /* 0x0000000514167c19 */ /* 0x100fe40008001207 */
[----:B------:R-:W-:Y:S01]  /*9370*/  SHF.R.U32.HI R7, RZ, UR5, R7 ;  /* 0x00000005ff077c19 */ /* 0x000fe20008011607 */
[----:B------:R-:W-:-:S03]  /*9380*/  ULDC UR5, c[0x0][0x658] ;  /* 0x0001960000057ab9 */ /* 0x000fc60000000800 */
[--C-:B------:R-:W-:Y:S02]  /*9390*/  SHF.R.U64 R19, R22, UR5, R7.reuse ;  /* 0x0000000516137c19 */ /* 0x100fe40008001207 */
[----:B------:R-:W-:-:S03]  /*93a0*/  SHF.R.U32.HI R21, RZ, UR5, R7 ;  /* 0x00000005ff157c19 */ /* 0x000fc60008011607 */
[----:B------:R-:W-:Y:S02]  /*93b0*/  IMAD.MOV.U32 R8, RZ, RZ, R19 ;  /* 0x000000ffff087224 */ /* 0x000fe400078e0013 */
[----:B------:R-:W-:Y:S01]  /*93c0*/  IMAD.MOV.U32 R7, RZ, RZ, R21 ;  /* 0x000000ffff077224 */ /* 0x000fe200078e0015 */
[----:B------:R-:W-:Y:S06]  /*93d0*/  @!P0 BRA `(.L_x_183) ;  /* 0x00000000002c8947 */ /* 0x000fec0003800000 */
        /* <DEDUP_REMOVED lines=9> */
[----:B------:R-:W-:-:S04]  /*9470*/  IMAD.WIDE.U32.X R6, R21, UR7, R6, P1 ;  /* 0x0000000715067c25 */ /* 0x000fc800088e0406 */
[----:B------:R-:W-:-:S07]  /*9480*/  IMAD.MOV.U32 R8, RZ, RZ, R6 ;  /* 0x000000ffff087224 */ /* 0x000fce00078e0006 */
.L_x_183:
[----:B------:R-:W-:Y:S01]  /*9490*/  ULDC UR5, c[0x0][0x648] ;  /* 0x0001920000057ab9 */ /* 0x000fe20000000800 */
[----:B------:R-:W-:Y:S01]  /*94a0*/  LOP3.LUT R6, R22, UR17, RZ, 0xc0, !PT ;  /* 0x0000001116067c12 */ /* 0x000fe2000f8ec0ff */
[----:B------:R-:W-:Y:S01]  /*94b0*/  ULDC UR6, c[0x0][0x610] ;  /* 0x0001840000067ab9 */ /* 0x000fe20000000800 */
[----:B------:R-:W-:Y:S01]  /*94c0*/  SHF.R.U64 R7, R8, UR5, R7 ;  /* 0x0000000508077c19 */ /* 0x000fe20008001207 */
[----:B------:R-:W-:Y:S01]  /*94d0*/  ULDC UR5, c[0x0][0x638] ;  /* 0x00018e0000057ab9 */ /* 0x000fe20000000800 */
[----:B------:R-:W-:-:S03]  /*94e0*/  LOP3.LUT R20, R20, UR4, RZ, 0xc0, !PT ;  /* 0x0000000414147c12 */ /* 0x000fc6000f8ec0ff */
[----:B------:R-:W-:Y:S02]  /*94f0*/  IMAD.MOV R8, RZ, RZ, -R7 ;  /* 0x000000ffff087224 */ /* 0x000fe400078e0a07 */
[----:B------:R-:W-:Y:S02]  /*9500*/  IMAD R7, R7, UR18, R6 ;  /* 0x0000001207077c24 */ /* 0x000fe4000f8e0206 */
[----:B------:R-:W-:Y:S01]  /*9510*/  IMAD R19, R8, UR5, R19 ;  /* 0x0000000508137c24 */ /* 0x000fe2000f8e0213 */
[----:B------:R-:W-:Y:S01]  /*9520*/  ULDC UR5, c[0x0][0x600] ;  /* 0x0001800000057ab9 */ /* 0x000fe20000000800 */
[----:B------:R-:W-:Y:S02]  /*9530*/  IMAD R18, R7, UR6, R18 ;  /* 0x0000000607127c24 */ /* 0x000fe4000f8e0212 */
[----:B------:R-:W-:Y:S02]  /*9540*/  IMAD R19, R19, UR5, R20 ;  /* 0x0000000513137c24 */ /* 0x000fe4000f8e0214 */
[----:B------:R-:W-:-:S03]  /*9550*/  IMAD.MOV.U32 R7, RZ, RZ, 0x1 ;  /* 0x00000001ff077424 */ /* 0x000fc600078e00ff */
[----:B------:R-:W-:Y:S02]  /*9560*/  SEL R6, R19, R18, !P3 ;  /* 0x0000001213067207 */ /* 0x000fe40005800000 */
[----:B------:R-:W-:-:S07]  /*9570*/  SEL R18, R18, R19, !P3 ;  /* 0x0000001312127207 */ /* 0x000fce0005800000 */
.L_x_181:
[----:B------:R-:W-:Y:S05]  /*9580*/  BSYNC B1 ;  /* 0x0000000000017941 */ /* 0x000fea0003800000 */
.L_x_180:
[----:B------:R-:W-:-:S13]  /*9590*/  LOP3.LUT P0, RZ, R7, 0xff, RZ, 0xc0, !PT ;  /* 0x000000ff07ff7812 */ /* 0x000fda000780c0ff */
[----:B------:R-:W-:Y:S05]  /*95a0*/  @P0 BRA `(.L_x_184) ;  /* 0xfffffff400440947 */ /* 0x000fea000383ffff */
[----:B------:R-:W-:Y:S05]  /*95b0*/  BSYNC B0 ;  /* 0x0000000000007941 */ /* 0x000fea0003800000 */
.L_x_173:
[----:B------:R-:W-:-:S03]  /*95c0*/  UMOV UR5, 0xffffffff ;  /* 0xffffffff00057882 */ /* 0x000fc60000000000 */
[----:B------:R-:W-:Y:S05]  /*95d0*/  BRA.DIV UR5, `(.L_x_185) ;  /* 0x00000006051c7947 */ /* 0x000fea000b800000 */
[----:B------:R-:W-:-:S13]  /*95e0*/  ELECT P0, URZ, PT ;  /* 0x00000000003f782f */ /* 0x000fda0003800000 */
.L_x_199:
[----:B------:R-:W-:Y:S04]  /*95f0*/  BSSY B0, `(.L_x_186) ;  /* 0x000002b000007945 */ /* 0x000fe80003800000 */
[----:B------:R-:W-:Y:S05]  /*9600*/  @!P0 BRA `(.L_x_187) ;  /* 0x0000000000a48947 */ /* 0x000fea0003800000 */
[----:B------:R-:W-:-:S04]  /*9610*/  LOP3.LUT R4, R4, 0x2, RZ, 0xfc, !PT ;  /* 0x0000000204047812 */ /* 0x000fc800078efcff */
[----:B------:R-:W-:-:S13]  /*9620*/  ISETP.NE.AND P0, PT, R4, 0x3, PT ;  /* 0x000000030400780c */ /* 0x000fda0003f05270 */
[----:B------:R-:W-:Y:S05]  /*9630*/  @!P0 BRA `(.L_x_188) ;  /* 0x0000000000048947 */ /* 0x000fea0003800000 */
[----:B------:R-:W-:Y:S01]  /*9640*/  BPT.TRAP 0x1 ;  /* 0x000000040000795c */ /* 0x000fe20000300000 */
.L_x_188:
[----:B------:R-:W0:Y:S01]  /*9650*/  S2R R3, SR_CgaCtaId ;  /* 0x0000000000037919 */ /* 0x000e220000008800 */
[----:B------:R-:W-:Y:S02]  /*9660*/  MOV R0, 0x400 ;  /* 0x0000040000007802 */ /* 0x000fe40000000f00 */
[----:B------:R-:W-:Y:S02]  /*9670*/  SHF.L.U32 R2, R15, 0x1f, RZ ;  /* 0x0000001f0f027819 */ /* 0x000fe400000006ff */
[----:B0-----:R-:W-:-:S05]  /*9680*/  LEA R3, R3, R0, 0x18 ;  /* 0x0000000003037211 */ /* 0x001fca00078ec0ff */
[----:B------:R-:W-:-:S04]  /*9690*/  VIADD R3, R3, 0x20 ;  /* 0x0000002003037836 */ /* 0x000fc80000000000 */
[C---:B------:R-:W-:Y:S02]  /*96a0*/  IMAD R5, R14.reuse, 0x8, R3 ;  /* 0x000000080e057824 */ /* 0x040fe400078e0203 */
[----:B------:R-:W-:Y:S02]  /*96b0*/  VIADD R14, R14, 0x1 ;  /* 0x000000010e0e7836 */ /* 0x000fe40000000000 */
[----:B------:R-:W0:Y:S03]  /*96c0*/  SYNCS.PHASECHK.TRANS64.TRYWAIT P0, [R5+URZ], R2 ;  /* 0x00000002050075a7 */ /* 0x000e26000800017f */
[----:B------:R-:W-:-:S04]  /*96d0*/  ISETP.NE.AND P1, PT, R14, 0x4, PT ;  /* 0x000000040e00780c */ /* 0x000fc80003f25270 */
[----:B------:R-:W-:Y:S02]  /*96e0*/  SEL R0, RZ, 0x1, P1 ;  /* 0x00000001ff007807 */ /* 0x000fe40000800000 */
[----:B------:R-:W-:Y:S02]  /*96f0*/  SEL R14, R14, RZ, P1 ;  /* 0x000000ff0e0e7207 */ /* 0x000fe40000800000 */
[----:B------:R-:W-:-:S03]  /*9700*/  LOP3.LUT R15, R15, R0, RZ, 0x3c, !PT ;  /* 0x000000000f0f7212 */ /* 0x000fc600078e3cff */
[----:B------:R-:W-:Y:S01]  /*9710*/  IMAD R7, R14, 0x8, R3 ;  /* 0x000000080e077824 */ /* 0x000fe200078e0203 */
[----:B------:R-:W-:Y:S01]  /*9720*/  SHF.L.U32 R4, R15, 0x1f, RZ ;  /* 0x0000001f0f047819 */ /* 0x000fe200000006ff */
[----:B0-----:R-:W-:Y:S06]  /*9730*/  @!P0 BRA `(.L_x_189) ;  /* 0x0000000000e48947 */ /* 0x001fec0003800000 */
.L_x_200:
[----:B------:R-:W1:Y:S01]  /*9740*/  SYNCS.PHASECHK.TRANS64.TRYWAIT P0, [R7+URZ], R4 ;  /* 0x00000004070075a7 */ /* 0x000e62000800017f */
[----:B------:R-:W-:-:S05]  /*9750*/  VIADD R0, R14, 0x1 ;  /* 0x000000010e007836 */ /* 0x000fca0000000000 */
[----:B------:R-:W-:-:S04]  /*9760*/  ISETP.NE.AND P1, PT, R0, 0x4, PT ;  /* 0x000000040000780c */ /* 0x000fc80003f25270 */
[----:B0-----:R-:W-:Y:S02]  /*9770*/  SEL R2, RZ, 0x1, P1 ;  /* 0x00000001ff027807 */ /* 0x001fe40000800000 */
[----:B------:R-:W-:Y:S02]  /*9780*/  SEL R0, R0, RZ, P1 ;  /* 0x000000ff00007207 */ /* 0x000fe40000800000 */
[----:B------:R-:W-:-:S03]  /*9790*/  LOP3.LUT R15, R15, R2, RZ, 0x3c, !PT ;  /* 0x000000020f0f7212 */ /* 0x000fc600078e3cff */
[----:B------:R-:W-:Y:S01]  /*97a0*/  IMAD R6, R0, 0x8, R3 ;  /* 0x0000000800067824 */ /* 0x000fe200078e0203 */
[----:B------:R-:W-:Y:S01]  /*97b0*/  SHF.L.U32 R5, R15, 0x1f, RZ ;  /* 0x0000001f0f057819 */ /* 0x000fe200000006ff */
[----:B-1----:R-:W-:Y:S06]  /*97c0*/  @!P0 BRA `(.L_x_190) ;  /* 0x0000000000d48947 */ /* 0x002fec0003800000 */
.L_x_201:
[----:B------:R-:W1:Y:S01]  /*97d0*/  SYNCS.PHASECHK.TRANS64.TRYWAIT P0, [R6+URZ], R5 ;  /* 0x00000005060075a7 */ /* 0x000e62000800017f */
[----:B------:R-:W-:-:S05]  /*97e0*/  VIADD R0, R0, 0x1 ;  /* 0x0000000100007836 */ /* 0x000fca0000000000 */
[----:B------:R-:W-:-:S04]  /*97f0*/  ISETP.NE.AND P1, PT, R0, 0x4, PT ;  /* 0x000000040000780c */ /* 0x000fc80003f25270 */
[----:B------:R-:W-:Y:S02]  /*9800*/  SEL R2, RZ, 0x1, P1 ;  /* 0x00000001ff027807 */ /* 0x000fe40000800000 */
[----:B------:R-:W-:Y:S02]  /*9810*/  SEL R0, R0, RZ, P1 ;  /* 0x000000ff00007207 */ /* 0x000fe40000800000 */
[----:B------:R-:W-:Y:S01]  /*9820*/  LOP3.LUT R2, R15, R2, RZ, 0x3c, !PT ;  /* 0x000000020f027212 */ /* 0x000fe200078e3cff */
[----:B-1----:R-:W-:Y:S06]  /*9830*/  @!P0 BRA `(.L_x_191) ;  /* 0x0000000000cc8947 */ /* 0x002fec0003800000 */
.L_x_202:
[----:B------:R-:W-:Y:S01]  /*9840*/  IMAD R3, R0, 0x8, R3 ;  /* 0x0000000800037824 */ /* 0x000fe200078e0203 */
[----:B------:R-:W-:-:S07]  /*9850*/  SHF.L.U32 R0, R2, 0x1f, RZ ;  /* 0x0000001f02007819 */ /* 0x000fce00000006ff */
.L_x_192:
[----:B--2---:R2:W3:Y:S02]  /*9860*/  SYNCS.PHASECHK.TRANS64.TRYWAIT P0, [R3+URZ], R0 ;  /* 0x00000000030075a7 */ /* 0x0044e4000800017f */
[----:B---3--:R-:W-:Y:S05]  /*9870*/  @!P0 NANOSLEEP.SYNCS 0x989680 ;  /* 0x009896800000895d */ /* 0x008fea0003900000 */
[----:B------:R-:W3:Y:S02]  /*9880*/  @!P0 SYNCS.PHASECHK.TRANS64 P0, [R3+URZ], R0 ;  /* 0x00000000030085a7 */ /* 0x000ee4000800007f */
[----:B---3--:R-:W-:Y:S05]  /*9890*/  @!P0 BRA `(.L_x_192) ;  /* 0xfffffffc00f08947 */ /* 0x008fea000383ffff */
.L_x_187:
[----:B------:R-:W-:Y:S05]  /*98a0*/  BSYNC B0 ;  /* 0x0000000000007941 */ /* 0x000fea0003800000 */
.L_x_186:
[----:B------:R-:W-:Y:S05]  /*98b0*/  EXIT ;  /* 0x000000000000794d */ /* 0x000fea0003800000 */
.L_x_21:
[----:B-1----:R-:W-:-:S04]  /*98c0*/  IMAD.U32 R13, RZ, RZ, UR6 ;  /* 0x00000006ff0d7e24 */ /* 0x002fc8000f8e00ff */
[----:B------:R1:W4:Y:S03]  /*98d0*/  SYNCS.PHASECHK.TRANS64.TRYWAIT P0, [R13+URZ], R12 ;  /* 0x0000000c0d0075a7 */ /* 0x000326000800017f */
[----:B----4-:R-:W-:Y:S05]  /*98e0*/  @!P0 NANOSLEEP.SYNCS 0x989680 ;  /* 0x009896800000895d */ /* 0x010fea0003900000 */
[----:B------:R-:W4:Y:S02]  /*98f0*/  @!P0 SYNCS.PHASECHK.TRANS64 P0, [R13+URZ], R12 ;  /* 0x0000000c0d0085a7 */ /* 0x000f24000800007f */
[----:B----4-:R-:W-:Y:S05]  /*9900*/  @!P0 BRA `(.L_x_21) ;  /* 0xfffffffc00ec8947 */ /* 0x010fea000383ffff */
[----:B------:R-:W-:Y:S05]  /*9910*/  BRA `(.L_x_20) ;  /* 0xffffff7c00b87947 */ /* 0x000fea000383ffff */
.L_x_27:
[----:B-1----:R-:W-:-:S04]  /*9920*/  IMAD.U32 R15, RZ, RZ, UR13 ;  /* 0x0000000dff0f7e24 */ /* 0x002fc8000f8e00ff */
[----:B------:R1:W4:Y:S03]  /*9930*/  SYNCS.PHASECHK.TRANS64.TRYWAIT P0, [R15+URZ], R14 ;  /* 0x0000000e0f0075a7 */ /* 0x000326000800017f */
[----:B----4-:R-:W-:Y:S05]  /*9940*/  @!P0 NANOSLEEP.SYNCS 0x989680 ;  /* 0x009896800000895d */ /* 0x010fea0003900000 */
[----:B------:R-:W4:Y:S02]  /*9950*/  @!P0 SYNCS.PHASECHK.TRANS64 P0, [R15+URZ], R14 ;  /* 0x0000000e0f0085a7 */ /* 0x000f24000800007f */
[----:B----4-:R-:W-:Y:S05]  /*9960*/  @!P0 BRA `(.L_x_27) ;  /* 0xfffffffc00ec8947 */ /* 0x010fea000383ffff */
[----:B------:R-:W-:Y:S05]  /*9970*/  BRA `(.L_x_26) ;  /* 0xffffff88006c7947 */ /* 0x000fea000383ffff */
.L_x_174:
[----:B------:R-:W-:Y:S01]  /*9980*/  BSSY B1, `(.L_x_193) ;  /* 0x0000006000017945 */ /* 0x000fe20003800000 */
[----:B------:R-:W-:-:S07]  /*9990*/  IMAD.MOV.U32 R7, RZ, RZ, -0x1 ;  /* 0xffffffffff077424 */ /* 0x000fce00078e00ff */
[----:B------:R-:W-:Y:S05]  /*99a0*/  WARPSYNC.COLLECTIVE R7, `(.L_x_194) ;  /* 0x00000000070c7348 */ /* 0x000fea0003c00000 */
[----:B------:R-:W-:Y:S02]  /*99b0*/  ELECT P0, UR62, PT ;  /* 0x00000000003e782f */ /* 0x000fe40003800000 */
[----:B------:R-:W-:Y:S01]  /*99c0*/  MOV R7, UR62 ;  /* 0x0000003e00077c02 */ /* 0x000fe20008000f00 */
[----:B------:R-:W-:Y:S10]  /*99d0*/  ENDCOLLECTIVE ;  /* 0x000000000000791b */ /* 0x000ff40003800000 */
.L_x_194:
[----:B------:R-:W-:Y:S05]  /*99e0*/  BSYNC B1 ;  /* 0x0000000000017941 */ /* 0x000fea0003800000 */
.L_x_193:
[----:B------:R-:W-:Y:S05]  /*99f0*/  BRA `(.L_x_195) ;  /* 0xfffffff0003c7947 */ /* 0x000fea000383ffff */
.L_x_177:
[----:B0-----:R0:W1:Y:S02]  /*9a00*/  SYNCS.PHASECHK.TRANS64.TRYWAIT P0, [R21+URZ+0x20], R8 ;  /* 0x00002008150075a7 */ /* 0x001064000800017f */
[----:B-1----:R-:W-:Y:S05]  /*9a10*/  @!P0 NANOSLEEP.SYNCS 0x989680 ;  /* 0x009896800000895d */ /* 0x002fea0003900000 */
[----:B------:R-:W1:Y:S02]  /*9a20*/  @!P0 SYNCS.PHASECHK.TRANS64 P0, [R21+URZ+0x20], R8 ;  /* 0x00002008150085a7 */ /* 0x000e64000800007f */
[----:B-1----:R-:W-:Y:S05]  /*9a30*/  @!P0 BRA `(.L_x_177) ;  /* 0xfffffffc00f08947 */ /* 0x002fea000383ffff */
[----:B------:R-:W-:Y:S05]  /*9a40*/  BRA `(.L_x_196) ;  /* 0xfffffff000747947 */ /* 0x000fea000383ffff */
.L_x_185:
[----:B------:R-:W-:Y:S01]  /*9a50*/  BSSY B0, `(.L_x_197) ;  /* 0x0000006000007945 */ /* 0x000fe20003800000 */
[----:B------:R-:W-:-:S07]  /*9a60*/  IMAD.MOV.U32 R7, RZ, RZ, -0x1 ;  /* 0xffffffffff077424 */ /* 0x000fce00078e00ff */
[----:B------:R-:W-:Y:S05]  /*9a70*/  WARPSYNC.COLLECTIVE R7, `(.L_x_198) ;  /* 0x00000000070c7348 */ /* 0x000fea0003c00000 */
[----:B------:R-:W-:Y:S02]  /*9a80*/  ELECT P0, UR62, PT ;  /* 0x00000000003e782f */ /* 0x000fe40003800000 */
[----:B------:R-:W-:Y:S01]  /*9a90*/  MOV R7, UR62 ;  /* 0x0000003e00077c02 */ /* 0x000fe20008000f00 */
[----:B------:R-:W-:Y:S10]  /*9aa0*/  ENDCOLLECTIVE ;  /* 0x000000000000791b */ /* 0x000ff40003800000 */
.L_x_198:
[----:B------:R-:W-:Y:S05]  /*9ab0*/  BSYNC B0 ;  /* 0x0000000000007941 */ /* 0x000fea0003800000 */
.L_x_197:
[----:B------:R-:W-:Y:S05]  /*9ac0*/  BRA `(.L_x_199) ;  /* 0xfffffff800c87947 */ /* 0x000fea000383ffff */
.L_x_189:
[----:B0-----:R0:W1:Y:S02]  /*9ad0*/  SYNCS.PHASECHK.TRANS64.TRYWAIT P0, [R5+URZ], R2 ;  /* 0x00000002050075a7 */ /* 0x001064000800017f */
[----:B-1----:R-:W-:Y:S05]  /*9ae0*/  @!P0 NANOSLEEP.SYNCS 0x989680 ;  /* 0x009896800000895d */ /* 0x002fea0003900000 */
[----:B------:R-:W1:Y:S02]  /*9af0*/  @!P0 SYNCS.PHASECHK.TRANS64 P0, [R5+URZ], R2 ;  /* 0x00000002050085a7 */ /* 0x000e64000800007f */
[----:B-1----:R-:W-:Y:S05]  /*9b00*/  @!P0 BRA `(.L_x_189) ;  /* 0xfffffffc00f08947 */ /* 0x002fea000383ffff */
[----:B------:R-:W-:Y:S05]  /*9b10*/  BRA `(.L_x_200) ;  /* 0xfffffffc00087947 */ /* 0x000fea000383ffff */
.L_x_190:
[----:B0-----:R0:W1:Y:S02]  /*9b20*/  SYNCS.PHASECHK.TRANS64.TRYWAIT P0, [R7+URZ], R4 ;  /* 0x00000004070075a7 */ /* 0x001064000800017f */
[----:B-1----:R-:W-:Y:S05]  /*9b30*/  @!P0 NANOSLEEP.SYNCS 0x989680 ;  /* 0x009896800000895d */ /* 0x002fea0003900000 */
[----:B------:R-:W1:Y:S02]  /*9b40*/  @!P0 SYNCS.PHASECHK.TRANS64 P0, [R7+URZ], R4 ;  /* 0x00000004070085a7 */ /* 0x000e64000800007f */
[----:B-1----:R-:W-:Y:S05]  /*9b50*/  @!P0 BRA `(.L_x_190) ;  /* 0xfffffffc00f08947 */ /* 0x002fea000383ffff */
[----:B------:R-:W-:Y:S05]  /*9b60*/  BRA `(.L_x_201) ;  /* 0xfffffffc00187947 */ /* 0x000fea000383ffff */
.L_x_191:
[----:B-1----:R1:W2:Y:S02]  /*9b70*/  SYNCS.PHASECHK.TRANS64.TRYWAIT P0, [R6+URZ], R5 ;  /* 0x00000005060075a7 */ /* 0x0022a4000800017f */
[----:B--2---:R-:W-:Y:S05]  /*9b80*/  @!P0 NANOSLEEP.SYNCS 0x989680 ;  /* 0x009896800000895d */ /* 0x004fea0003900000 */
[----:B------:R-:W2:Y:S02]  /*9b90*/  @!P0 SYNCS.PHASECHK.TRANS64 P0, [R6+URZ], R5 ;  /* 0x00000005060085a7 */ /* 0x000ea4000800007f */
[----:B--2---:R-:W-:Y:S05]  /*9ba0*/  @!P0 BRA `(.L_x_191) ;  /* 0xfffffffc00f08947 */ /* 0x004fea000383ffff */
[----:B------:R-:W-:Y:S05]  /*9bb0*/  BRA `(.L_x_202) ;  /* 0xfffffffc00207947 */ /* 0x000fea000383ffff */
.L_x_203:
[----:B------:R-:W-:-:S00]  /*9bc0*/  BRA `(.L_x_203) ;  /* 0xfffffffc00fc7947 */ /* 0x000fc0000383ffff */
[----:B------:R-:W-:-:S00]  /*9bd0*/  NOP ;  /* 0x0000000000007918 */ /* 0x000fc00000000000 */
        /* <DEDUP_REMOVED lines=10> */
.L_x_204:


//--------------------- .nv.shared._ZN7cutlass13device_kernelINS_4gemm6kernel13GemmUniversalIN4cute5tupleIJiiiiEEENS1_10collective13CollectiveMmaINS1_37MainloopSm90TmaGmmaWarpSpecializedFP8ILi4ENS5_IJNS4_1CILi2EEENSA_ILi1EEESC_EEENS1_35KernelTmaWarpSpecializedCooperativeEEENS5_IJNSA_ILi256EEENSA_ILi64EEENSA_ILi128EEEEEENS_12float_e4m3_tENS5_IJlSC_lEEESK_SL_NS4_8TiledMMAINS4_8MMA_AtomIJNS4_4SM904GMMA30MMA_64x64x32_F32E4M3E4M3_SS_TNILNSP_7ScaleInE1ELSR_1EEEEEENS4_6LayoutISD_NS5_IJSC_NSA_ILi0EEESV_EEEEENS5_IJNS4_10UnderscoreESY_SY_EEEEENS4_13SM90_TMA_LOADENS4_14ComposedLayoutINS4_7SwizzleILi3ELi4ELi3EEENS4_18smem_ptr_flag_bitsILi8EEENSU_INS5_IJNSA_ILi8EEESI_EEENS5_IJSI_SC_EEEEEEEvNS4_8identityENS4_23SM90_TMA_LOAD_MULTICASTES1B_vS1C_EENS_8epilogue10collective6detail29Sm90TmaWarpSpecializedAdapterINS1G_15DefaultEpilogueISK_SL_SL_NS1F_6thread17LinearCombinationISK_Li1EffLNS1K_9ScaleType4KindE0ELNS_15FloatRoundStyleE2ESK_EENS1_15EpilogueDefaultEEEEEvvEEEEvNT_6ParamsE --------------------------
	.section	.nv.shared._ZN7cutlass13device_kernelINS_4gemm6kernel13GemmUniversalIN4cute5tupleIJiiiiEEENS1_10collective13CollectiveMmaINS1_37MainloopSm90TmaGmmaWarpSpecializedFP8ILi4ENS5_IJNS4_1CILi2EEENSA_ILi1EEESC_EEENS1_35KernelTmaWarpSpecializedCooperativeEEENS5_IJNSA_ILi256EEENSA_ILi64EEENSA_ILi128EEEEEENS_12float_e4m3_tENS5_IJlSC_lEEESK_SL_NS4_8TiledMMAINS4_8MMA_AtomIJNS4_4SM904GMMA30MMA_64x64x32_F32E4M3E4M3_SS_TNILNSP_7ScaleInE1ELSR_1EEEEEENS4_6LayoutISD_NS5_IJSC_NSA_ILi0EEESV_EEEEENS5_IJNS4_10UnderscoreESY_SY_EEEEENS4_13SM90_TMA_LOADENS4_14ComposedLayoutINS4_7SwizzleILi3ELi4ELi3EEENS4_18smem_ptr_flag_bitsILi8EEENSU_INS5_IJNSA_ILi8EEESI_EEENS5_IJSI_SC_EEEEEEEvNS4_8identityENS4_23SM90_TMA_LOAD_MULTICASTES1B_vS1C_EENS_8epilogue10collective6detail29Sm90TmaWarpSpecializedAdapterINS1G_15DefaultEpilogueISK_SL_SL_NS1F_6thread17LinearCombinationISK_Li1EffLNS1K_9ScaleType4KindE0ELNS_15FloatRoundStyleE2ESK_EENS1_15EpilogueDefaultEEEEEvvEEEEvNT_6ParamsE,"aw",@nobits
	.sectionflags	@""
	.align	16
	.zero		1024


//--------------------- .nv.shared.reserved.0     --------------------------
	.section	.nv.shared.reserved.0,"aw",@nobits
	.weak		__nv_reservedSMEM_offset_0_alias
	.size		__nv_reservedSMEM_offset_0_alias, 0, 0
	.other		__nv_reservedSMEM_offset_0_alias,@"STO_CUDA_RESERVED_SHARED STV_DEFAULT"
__nv_reservedSMEM_offset_0_alias:
	.zero		0


//--------------------- .nv.global                --------------------------
	.section	.nv.global,"aw",@nobits
.nv.global:
	.type		_ZN39_INTERNAL_94b2a11b_4_k_cu_fd1aa2d4_54014cute1_E,@object
	.size		_ZN39_INTERNAL_94b2a11b_4_k_cu_fd1aa2d4_54014cute1_E,(_ZN39_INTERNAL_94b2a11b_4_k_cu_fd1aa2d4_54014cuda3std3__45__cpo6cbeginE - _ZN39_INTERNAL_94b2a11b_4_k_cu_fd1aa2d4_54014cute1_E)
_ZN39_INTERNAL_94b2a11b_4_k_cu_fd1aa2d4_54014cute1_E:
	.zero		1
	.type		_ZN39_INTERNAL_94b2a11b_4_k_cu_fd1aa2d4_54014cuda3std3__45__cpo6cbeginE,@object
	.size		_ZN39_INTERNAL_94b2a11b_4_k_cu_fd1aa2d4_54014cuda3std3__45__cpo6cbeginE,(_ZN39_INTERNAL_94b2a11b_4_k_cu_fd1aa2d4_54014cuda3std3__48in_placeE - _ZN39_INTERNAL_94b2a11b_4_k_cu_fd1aa2d4_54014cuda3std3__45__cpo6cbeginE)
_ZN39_INTERNAL_94b2a11b_4_k_cu_fd1aa2d4_54014cuda3std3__45__cpo6cbeginE:
	.zero		1
	.type		_ZN39_INTERNAL_94b2a11b_4_k_cu_fd1aa2d4_54014cuda3std3__48in_placeE,@object
	.size		_ZN39_INTERNAL_94b2a11b_4_k_cu_fd1aa2d4_54014cuda3std3__48in_placeE,(_ZN39_INTERNAL_94b2a11b_4_k_cu_fd1aa2d4_54014cuda3std6ranges3__45__cpo9iter_moveE - _ZN39_INTERNAL_94b2a11b_4_k_cu_fd1aa2d4_54014cuda3std3__48in_placeE)
_ZN39_INTERNAL_94b2a11b_4_k_cu_fd1aa2d4_54014cuda3std3__48in_placeE:
	.zero		1
	.type		_ZN39_INTERNAL_94b2a11b_4_k_cu_fd1aa2d4_54014cuda3std6ranges3__45__cpo9iter_moveE,@object
	.size		_ZN39_INTERNAL_94b2a11b_4_k_cu_fd1aa2d4_54014cuda3std6ranges3__45__cpo9iter_moveE,(_ZN39_INTERNAL_94b2a11b_4_k_cu_fd1aa2d4_54014cuda3std3__45__cpo5beginE - _ZN39_INTERNAL_94b2a11b_4_k_cu_fd1aa2d4_54014cuda3std6ranges3__45__cpo9iter_moveE)
_ZN39_INTERNAL_94b2a11b_4_k_cu_fd1aa2d4_54014cuda3std6ranges3__45__cpo9iter_moveE:
	.zero		1
	.type		_ZN39_INTERNAL_94b2a11b_4_k_cu_fd1aa2d4_54014cuda3std3__45__cpo5beginE,@object
	.size		_ZN39_INTERNAL_94b2a11b_4_k_cu_fd1aa2d4_54014cuda3std3__45__cpo5beginE,(_ZN39_INTERNAL_94b2a11b_4_k_cu_fd1aa2d4_54014cuda3std3__441_GLOBAL__N__94b2a11b_4_k_cu_fd1aa2d4_54016ignoreE - _ZN39_INTERNAL_94b2a11b_4_k_cu_fd1aa2d4_54014cuda3std3__45__cpo5beginE)
_ZN39_INTERNAL_94b2a11b_4_k_cu_fd1aa2d4_54014cuda3std3__45__cpo5beginE:
	.zero		1
	.type		_ZN39_INTERNAL_94b2a11b_4_k_cu_fd1aa2d4_54014cuda3std3__441_GLOBAL__N__94b2a11b_4_k_cu_fd1aa2d4_54016ignoreE,@object
	.size		_ZN39_INTERNAL_94b2a11b_4_k_cu_fd1aa2d4_54014cuda3std3__441_GLOBAL__N__94b2a11b_4_k_cu_fd1aa2d4_54016ignoreE,(_ZN39_INTERNAL_94b2a11b_4_k_cu_fd1aa2d4_54014cute7productE - _ZN39_INTERNAL_94b2a11b_4_k_cu_fd1aa2d4_54014cuda3std3__441_GLOBAL__N__94b2a11b_4_k_cu_fd1aa2d4_54016ignoreE)
_ZN39_INTERNAL_94b2a11b_4_k_cu_fd1aa2d4_54014cuda3std3__441_GLOBAL__N__94b2a11b_4_k_cu_fd1aa2d4_54016ignoreE:
	.zero		1
	.type		_ZN39_INTERNAL_94b2a11b_4_k_cu_fd1aa2d4_54014cute7productE,@object
	.size		_ZN39_INTERNAL_94b2a11b_4_k_cu_fd1aa2d4_54014cute7productE,(_ZN39_INTERNAL_94b2a11b_4_k_cu_fd1aa2d4_54014cuda3std3__45__cpo3endE - _ZN39_INTERNAL_94b2a11b_4_k_cu_fd1aa2d4_54014cute7productE)
_ZN39_INTERNAL_94b2a11b_4_k_cu_fd1aa2d4_54014cute7productE:
	.zero		1
	.type		_ZN39_INTERNAL_94b2a11b_4_k_cu_fd1aa2d4_54014cuda3std3__45__cpo3endE,@object
	.size		_ZN39_INTERNAL_94b2a11b_4_k_cu_fd1aa2d4_54014cuda3std3__45__cpo3endE,(_ZN39_INTERNAL_94b2a11b_4_k_cu_fd1aa2d4_54014cuda3std3__419piecewise_constructE - _ZN39_INTERNAL_94b2a11b_4_k_cu_fd1aa2d4_54014cuda3std3__45__cpo3endE)
_ZN39_INTERNAL_94b2a11b_4_k_cu_fd1aa2d4_54014cuda3std3__45__cpo3endE:
	.zero		1
	.type		_ZN39_INTERNAL_94b2a11b_4_k_cu_fd1aa2d4_54014cuda3std3__419piecewise_constructE,@object
	.size		_ZN39_INTERNAL_94b2a11b_4_k_cu_fd1aa2d4_54014cuda3std3__419piecewise_constructE,(_ZN39_INTERNAL_94b2a11b_4_k_cu_fd1aa2d4_54014cuda3std3__45__cpo4cendE - _ZN39_INTERNAL_94b2a11b_4_k_cu_fd1aa2d4_54014cuda3std3__419piecewise_constructE)
_ZN39_INTERNAL_94b2a11b_4_k_cu_fd1aa2d4_54014cuda3std3__419piecewise_constructE:
	.zero		1
	.type		_ZN39_INTERNAL_94b2a11b_4_k_cu_fd1aa2d4_54014cuda3std3__45__cpo4cendE,@object
	.size		_ZN39_INTERNAL_94b2a11b_4_k_cu_fd1aa2d4_54014cuda3std3__45__cpo4cendE,(_ZN39_INTERNAL_94b2a11b_4_k_cu_fd1aa2d4_54014cuda3std6ranges3__45__cpo4swapE - _ZN39_INTERNAL_94b2a11b_4_k_cu_fd1aa2d4_54014cuda3std3__45__cpo4cendE)
_ZN39_INTERNAL_94b2a11b_4_k_cu_fd1aa2d4_54014cuda3std3__45__cpo4cendE:
	.zero		1
	.type		_ZN39_INTERNAL_94b2a11b_4_k_cu_fd1aa2d4_54014cuda3std6ranges3__45__cpo4swapE,@object
	.size		_ZN39_INTERNAL_94b2a11b_4_k_cu_fd1aa2d4_54014cuda3std6ranges3__45__cpo4swapE,(.L_7 - _ZN39_INTERNAL_94b2a11b_4_k_cu_fd1aa2d4_54014cuda3std6ranges3__45__cpo4swapE)
_ZN39_INTERNAL_94b2a11b_4_k_cu_fd1aa2d4_54014cuda3std6ranges3__45__cpo4swapE:
	.zero		1
.L_7:


//--------------------- .nv.constant0._ZN7cutlass13device_kernelINS_4gemm6kernel13GemmUniversalIN4cute5tupleIJiiiiEEENS1_10collective13CollectiveMmaINS1_37MainloopSm90TmaGmmaWarpSpecializedFP8ILi4ENS5_IJNS4_1CILi2EEENSA_ILi1EEESC_EEENS1_35KernelTmaWarpSpecializedCooperativeEEENS5_IJNSA_ILi256EEENSA_ILi64EEENSA_ILi128EEEEEENS_12float_e4m3_tENS5_IJlSC_lEEESK_SL_NS4_8TiledMMAINS4_8MMA_AtomIJNS4_4SM904GMMA30MMA_64x64x32_F32E4M3E4M3_SS_TNILNSP_7ScaleInE1ELSR_1EEEEEENS4_6LayoutISD_NS5_IJSC_NSA_ILi0EEESV_EEEEENS5_IJNS4_10UnderscoreESY_SY_EEEEENS4_13SM90_TMA_LOADENS4_14ComposedLayoutINS4_7SwizzleILi3ELi4ELi3EEENS4_18smem_ptr_flag_bitsILi8EEENSU_INS5_IJNSA_ILi8EEESI_EEENS5_IJSI_SC_EEEEEEEvNS4_8identityENS4_23SM90_TMA_LOAD_MULTICASTES1B_vS1C_EENS_8epilogue10collective6detail29Sm90TmaWarpSpecializedAdapterINS1G_15DefaultEpilogueISK_SL_SL_NS1F_6thread17LinearCombinationISK_Li1EffLNS1K_9ScaleType4KindE0ELNS_15FloatRoundStyleE2ESK_EENS1_15EpilogueDefaultEEEEEvvEEEEvNT_6ParamsE --------------------------
	.section	.nv.constant0._ZN7cutlass13device_kernelINS_4gemm6kernel13GemmUniversalIN4cute5tupleIJiiiiEEENS1_10collective13CollectiveMmaINS1_37MainloopSm90TmaGmmaWarpSpecializedFP8ILi4ENS5_IJNS4_1CILi2EEENSA_ILi1EEESC_EEENS1_35KernelTmaWarpSpecializedCooperativeEEENS5_IJNSA_ILi256EEENSA_ILi64EEENSA_ILi128EEEEEENS_12float_e4m3_tENS5_IJlSC_lEEESK_SL_NS4_8TiledMMAINS4_8MMA_AtomIJNS4_4SM904GMMA30MMA_64x64x32_F32E4M3E4M3_SS_TNILNSP_7ScaleInE1ELSR_1EEEEEENS4_6LayoutISD_NS5_IJSC_NSA_ILi0EEESV_EEEEENS5_IJNS4_10UnderscoreESY_SY_EEEEENS4_13SM90_TMA_LOADENS4_14ComposedLayoutINS4_7SwizzleILi3ELi4ELi3EEENS4_18smem_ptr_flag_bitsILi8EEENSU_INS5_IJNSA_ILi8EEESI_EEENS5_IJSI_SC_EEEEEEEvNS4_8identityENS4_23SM90_TMA_LOAD_MULTICASTES1B_vS1C_EENS_8epilogue10collective6detail29Sm90TmaWarpSpecializedAdapterINS1G_15DefaultEpilogueISK_SL_SL_NS1F_6thread17LinearCombinationISK_Li1EffLNS1K_9ScaleType4KindE0ELNS_15FloatRoundStyleE2ESK_EENS1_15EpilogueDefaultEEEEEvvEEEEvNT_6ParamsE,"a",@progbits
	.sectionflags	@""
	.align	4
.nv.constant0._ZN7cutlass13device_kernelINS_4gemm6kernel13GemmUniversalIN4cute5tupleIJiiiiEEENS1_10collective13CollectiveMmaINS1_37MainloopSm90TmaGmmaWarpSpecializedFP8ILi4ENS5_IJNS4_1CILi2EEENSA_ILi1EEESC_EEENS1_35KernelTmaWarpSpecializedCooperativeEEENS5_IJNSA_ILi256EEENSA_ILi64EEENSA_ILi128EEEEEENS_12float_e4m3_tENS5_IJlSC_lEEESK_SL_NS4_8TiledMMAINS4_8MMA_AtomIJNS4_4SM904GMMA30MMA_64x64x32_F32E4M3E4M3_SS_TNILNSP_7ScaleInE1ELSR_1EEEEEENS4_6LayoutISD_NS5_IJSC_NSA_ILi0EEESV_EEEEENS5_IJNS4_10UnderscoreESY_SY_EEEEENS4_13SM90_TMA_LOADENS4_14ComposedLayoutINS4_7SwizzleILi3ELi4ELi3EEENS4_18smem_ptr_flag_bitsILi8EEENSU_INS5_IJNSA_ILi8EEESI_EEENS5_IJSI_SC_EEEEEEEvNS4_8identityENS4_23SM90_TMA_LOAD_MULTICASTES1B_vS1C_EENS_8epilogue10collective6detail29Sm90TmaWarpSpecializedAdapterINS1G_15DefaultEpilogueISK_SL_SL_NS1F_6thread17LinearCombinationISK_Li1EffLNS1K_9ScaleType4KindE0ELNS_15FloatRoundStyleE2ESK_EENS1_15EpilogueDefaultEEEEEvvEEEEvNT_6ParamsE:
	.zero		1664


//--------------------- SYMBOLS --------------------------

	.type		.nv.reservedSmem.offset0,@object
	.size		.nv.reservedSmem.offset0,0x4
